# CuTe-DSL kernel — source=cudnn_frontend_dsl family=nsa_select
# config = {"dtype": "BFloat16", "head_dim": 192, "block_size": 16}


// ===== COMPILED SASS (sm_100a) =====

	.target	sm_100a

	.elftype	@"ET_EXEC"


//--------------------- .note.nv.tkinfo           --------------------------
	.section	.note.nv.tkinfo,"",@"SHT_NOTE"
	.sectionflags	@"SHF_NOTE_NV_TKINFO"
	.tkinfo
        /*0018*/ 	.word	0x00000081
        /*0030*/ 	.string	""
        /*0030*/ 	.string	"ptxas"
        /*0030*/ 	.string	"Cuda compilation tools, release 12.9, V12.9.83"
        /*0030*/ 	.string	"Build system must define TOOLS_VERSION_EXTENDED"
        /*0030*/ 	.string	"-O 3 -arch sm_100a "



//--------------------- .note.nv.cuver            --------------------------
	.section	.note.nv.cuver,"",@"SHT_NOTE"
	.sectionflags	@"SHF_NOTE_NV_CUVER"
        /*0018*/ 	.short	0x0001
        /*001a*/ 	.short	0x0064
        /*001c*/ 	.short	0x0001
        /*001e*/ 	.short	0x0000
        /*0020*/ 	.short	0x0001
        /*0022*/ 	.short	0x0000


//--------------------- .nv.info                  --------------------------
	.section	.nv.info,"",@"SHT_CUDA_INFO"
	.align	4


	//----- nvinfo : EIATTR_REGCOUNT
	.align		4
        /*0000*/ 	.byte	0x04, 0x2f
        /*0002*/ 	.short	(.L_1 - .L_0)
	.align		4
.L_0:
        /*0004*/ 	.word	index@(kernel_cutlass_kernel_cudnnnative_sparse_attentionselectionNSA_select_attn_fwd_hmmaHopperSelectAttentionFwd_object_at__CopyAtom_ThrID10_TVLayoutSrc112801_TVLayoutDst112801_Valuetypebf16_t_0)
        /*0008*/ 	.word	0x000000ce


	//----- nvinfo : EIATTR_FRAME_SIZE
	.align		4
.L_1:
        /*000c*/ 	.byte	0x04, 0x11
        /*000e*/ 	.short	(.L_3 - .L_2)
	.align		4
.L_2:
        /*0010*/ 	.word	index@(kernel_cutlass_kernel_cudnnnative_sparse_attentionselectionNSA_select_attn_fwd_hmmaHopperSelectAttentionFwd_object_at__CopyAtom_ThrID10_TVLayoutSrc112801_TVLayoutDst112801_Valuetypebf16_t_0)
        /*0014*/ 	.word	0x00000000


	//----- nvinfo : EIATTR_MIN_STACK_SIZE
	.align		4
.L_3:
        /*0018*/ 	.byte	0x04, 0x12
        /*001a*/ 	.short	(.L_5 - .L_4)
	.align		4
.L_4:
        /*001c*/ 	.word	index@(kernel_cutlass_kernel_cudnnnative_sparse_attentionselectionNSA_select_attn_fwd_hmmaHopperSelectAttentionFwd_object_at__CopyAtom_ThrID10_TVLayoutSrc112801_TVLayoutDst112801_Valuetypebf16_t_0)
        /*0020*/ 	.word	0x00000000
.L_5:


//--------------------- .nv.info.kernel_cutlass_kernel_cudnnnative_sparse_attentionselectionNSA_select_attn_fwd_hmmaHopperSelectAttentionFwd_object_at__CopyAtom_ThrID10_TVLayoutSrc112801_TVLayoutDst112801_Valuetypebf16_t_0 --------------------------
	.section	.nv.info.kernel_cutlass_kernel_cudnnnative_sparse_attentionselectionNSA_select_attn_fwd_hmmaHopperSelectAttentionFwd_object_at__CopyAtom_ThrID10_TVLayoutSrc112801_TVLayoutDst112801_Valuetypebf16_t_0,"",@"SHT_CUDA_INFO"
	.sectionflags	@""
	.align	4


	//----- nvinfo : EIATTR_CUDA_API_VERSION
	.align		4
        /*0000*/ 	.byte	0x04, 0x37
        /*0002*/ 	.short	(.L_7 - .L_6)
.L_6:
        /*0004*/ 	.word	0x00000081


	//----- nvinfo : EIATTR_KPARAM_INFO
	.align		4
.L_7:
        /*0008*/ 	.byte	0x04, 0x17
        /*000a*/ 	.short	(.L_9 - .L_8)
.L_8:
        /*000c*/ 	.word	0x00000000
        /*0010*/ 	.short	0x0009
        /*0012*/ 	.short	0x0228
        /*0014*/ 	.byte	0x00, 0xf0, 0x11, 0x00


	//----- nvinfo : EIATTR_KPARAM_INFO
	.align		4
.L_9:
        /*0018*/ 	.byte	0x04, 0x17
        /*001a*/ 	.short	(.L_11 - .L_10)
.L_10:
        /*001c*/ 	.word	0x00000000
        /*0020*/ 	.short	0x0008
        /*0022*/ 	.short	0x0220
        /*0024*/ 	.byte	0x00, 0xf0, 0x21, 0x00


	//----- nvinfo : EIATTR_KPARAM_INFO
	.align		4
.L_11:
        /*0028*/ 	.byte	0x04, 0x17
        /*002a*/ 	.short	(.L_13 - .L_12)
.L_12:
        /*002c*/ 	.word	0x00000000
        /*0030*/ 	.short	0x0007
        /*0032*/ 	.short	0x0218
        /*0034*/ 	.byte	0x00, 0xf0, 0x21, 0x00


	//----- nvinfo : EIATTR_KPARAM_INFO
	.align		4
.L_13:
        /*0038*/ 	.byte	0x04, 0x17
        /*003a*/ 	.short	(.L_15 - .L_14)
.L_14:
        /*003c*/ 	.word	0x00000000
        /*0040*/ 	.short	0x0006
        /*0042*/ 	.short	0x0210
        /*0044*/ 	.byte	0x00, 0xf0, 0x21, 0x00


	//----- nvinfo : EIATTR_KPARAM_INFO
	.align		4
.L_15:
        /*0048*/ 	.byte	0x04, 0x17
        /*004a*/ 	.short	(.L_17 - .L_16)
.L_16:
        /*004c*/ 	.word	0x00000000
        /*0050*/ 	.short	0x0005
        /*0052*/ 	.short	0x0208
        /*0054*/ 	.byte	0x00, 0xf0, 0x21, 0x00


	//----- nvinfo : EIATTR_KPARAM_INFO
	.align		4
.L_17:
        /*0058*/ 	.byte	0x04, 0x17
        /*005a*/ 	.short	(.L_19 - .L_18)
.L_18:
        /*005c*/ 	.word	0x00000000
        /*0060*/ 	.short	0x0004
        /*0062*/ 	.short	0x0200
        /*0064*/ 	.byte	0x00, 0xf0, 0x21, 0x00


	//----- nvinfo : EIATTR_KPARAM_INFO
	.align		4
.L_19:
        /*0068*/ 	.byte	0x04, 0x17
        /*006a*/ 	.short	(.L_21 - .L_20)
.L_20:
        /*006c*/ 	.word	0x00000000
        /*0070*/ 	.short	0x0003
        /*0072*/ 	.short	0x0180
        /*0074*/ 	.byte	0x00, 0xf0, 0x01, 0x02


	//----- nvinfo : EIATTR_KPARAM_INFO
	.align		4
.L_21:
        /*0078*/ 	.byte	0x04, 0x17
        /*007a*/ 	.short	(.L_23 - .L_22)
.L_22:
        /*007c*/ 	.word	0x00000000
        /*0080*/ 	.short	0x0002
        /*0082*/ 	.short	0x0100
        /*0084*/ 	.byte	0x00, 0xf0, 0x01, 0x02


	//----- nvinfo : EIATTR_KPARAM_INFO
	.align		4
.L_23:
        /*0088*/ 	.byte	0x04, 0x17
        /*008a*/ 	.short	(.L_25 - .L_24)
.L_24:
        /*008c*/ 	.word	0x00000000
        /*0090*/ 	.short	0x0001
        /*0092*/ 	.short	0x0080
        /*0094*/ 	.byte	0x00, 0xf0, 0x01, 0x02


	//----- nvinfo : EIATTR_KPARAM_INFO
	.align		4
.L_25:
        /*0098*/ 	.byte	0x04, 0x17
        /*009a*/ 	.short	(.L_27 - .L_26)
.L_26:
        /*009c*/ 	.word	0x00000000
        /*00a0*/ 	.short	0x0000
        /*00a2*/ 	.short	0x0000
        /*00a4*/ 	.byte	0x00, 0xf0, 0x01, 0x02


	//----- nvinfo : EIATTR_SPARSE_MMA_MASK
	.align		4
.L_27:
        /*00a8*/ 	.byte	0x03, 0x50
        /*00aa*/ 	.short	0x0000


	//----- nvinfo : EIATTR_MAXREG_COUNT
	.align		4
        /*00ac*/ 	.byte	0x03, 0x1b
        /*00ae*/ 	.short	0x00ff


	//----- nvinfo : EIATTR_NUM_BARRIERS
	.align		4
        /*00b0*/ 	.byte	0x02, 0x4c
        /*00b2*/ 	.byte	0x01
	.zero		1


	//----- nvinfo : EIATTR_INT_WARP_WIDE_INSTR_OFFSETS
	.align		4
        /*00b4*/ 	.byte	0x04, 0x31
        /*00b6*/ 	.short	(.L_29 - .L_28)


	//   ....[0]....
.L_28:
        /*00b8*/ 	.word	0x00000120


	//   ....[1]....
        /*00bc*/ 	.word	0x00000140


	//   ....[2]....
        /*00c0*/ 	.word	0x00000150


	//   ....[3]....
        /*00c4*/ 	.word	0x00000160


	//   ....[4]....
        /*00c8*/ 	.word	0x00000200


	//   ....[5]....
        /*00cc*/ 	.word	0x00000210


	//   ....[6]....
        /*00d0*/ 	.word	0x000002e0


	//   ....[7]....
        /*00d4*/ 	.word	0x00000670


	//   ....[8]....
        /*00d8*/ 	.word	0x00000680


	//   ....[9]....
        /*00dc*/ 	.word	0x00000770


	//   ....[10]....
        /*00e0*/ 	.word	0x00000780


	//   ....[11]....
        /*00e4*/ 	.word	0x00000850


	//   ....[12]....
        /*00e8*/ 	.word	0x00000860


	//   ....[13]....
        /*00ec*/ 	.word	0x00000930


	//   ....[14]....
        /*00f0*/ 	.word	0x00000940


	//   ....[15]....
        /*00f4*/ 	.word	0x00000a10


	//   ....[16]....
        /*00f8*/ 	.word	0x00000a20


	//   ....[17]....
        /*00fc*/ 	.word	0x00000af0


	//   ....[18]....
        /*0100*/ 	.word	0x00000b00


	//   ....[19]....
        /*0104*/ 	.word	0x00000bd0


	//   ....[20]....
        /*0108*/ 	.word	0x00000be0


	//   ....[21]....
        /*010c*/ 	.word	0x00000cb0


	//   ....[22]....
        /*0110*/ 	.word	0x00000cc0


	//   ....[23]....
        /*0114*/ 	.word	0x00000d90


	//   ....[24]....
        /*0118*/ 	.word	0x00000da0


	//   ....[25]....
        /*011c*/ 	.word	0x00000e70


	//   ....[26]....
        /*0120*/ 	.word	0x00000e80


	//   ....[27]....
        /*0124*/ 	.word	0x00000f50


	//   ....[28]....
        /*0128*/ 	.word	0x00000f60


	//   ....[29]....
        /*012c*/ 	.word	0x00001030


	//   ....[30]....
        /*0130*/ 	.word	0x00001040


	//   ....[31]....
        /*0134*/ 	.word	0x00001110


	//   ....[32]....
        /*0138*/ 	.word	0x00001120


	//   ....[33]....
        /*013c*/ 	.word	0x000011f0


	//   ....[34]....
        /*0140*/ 	.word	0x00001200


	//   ....[35]....
        /*0144*/ 	.word	0x000012d0


	//   ....[36]....
        /*0148*/ 	.word	0x000012e0


	//   ....[37]....
        /*014c*/ 	.word	0x000013b0


	//   ....[38]....
        /*0150*/ 	.word	0x000013c0


	//   ....[39]....
        /*0154*/ 	.word	0x00001490


	//   ....[40]....
        /*0158*/ 	.word	0x000014a0


	//   ....[41]....
        /*015c*/ 	.word	0x00001570


	//   ....[42]....
        /*0160*/ 	.word	0x00001580


	//   ....[43]....
        /*0164*/ 	.word	0x00001650


	//   ....[44]....
        /*0168*/ 	.word	0x00001660


	//   ....[45]....
        /*016c*/ 	.word	0x00001730


	//   ....[46]....
        /*0170*/ 	.word	0x00001740


	//   ....[47]....
        /*0174*/ 	.word	0x00001810


	//   ....[48]....
        /*0178*/ 	.word	0x00001820


	//   ....[49]....
        /*017c*/ 	.word	0x000018f0


	//   ....[50]....
        /*0180*/ 	.word	0x00001900


	//   ....[51]....
        /*0184*/ 	.word	0x000019d0


	//   ....[52]....
        /*0188*/ 	.word	0x000019e0


	//   ....[53]....
        /*018c*/ 	.word	0x00001ab0


	//   ....[54]....
        /*0190*/ 	.word	0x00001ac0


	//   ....[55]....
        /*0194*/ 	.word	0x00001c20


	//   ....[56]....
        /*0198*/ 	.word	0x00001c30


	//   ....[57]....
        /*019c*/ 	.word	0x00001dc0


	//   ....[58]....
        /*01a0*/ 	.word	0x00001dd0


	//   ....[59]....
        /*01a4*/ 	.word	0x00001f40


	//   ....[60]....
        /*01a8*/ 	.word	0x00001f50


	//   ....[61]....
        /*01ac*/ 	.word	0x00002850


	//   ....[62]....
        /*01b0*/ 	.word	0x00002860


	//   ....[63]....
        /*01b4*/ 	.word	0x000029e0


	//   ....[64]....
        /*01b8*/ 	.word	0x000029f0


	//   ....[65]....
        /*01bc*/ 	.word	0x00002b30


	//   ....[66]....
        /*01c0*/ 	.word	0x00002b40


	//   ....[67]....
        /*01c4*/ 	.word	0x00003180


	//   ....[68]....
        /*01c8*/ 	.word	0x000031c0


	//   ....[69]....
        /*01cc*/ 	.word	0x00003310


	//   ....[70]....
        /*01d0*/ 	.word	0x00003320


	//   ....[71]....
        /*01d4*/ 	.word	0x00003470


	//   ....[72]....
        /*01d8*/ 	.word	0x00003480


	//----- nvinfo : EIATTR_COOP_GROUP_MASK_REGIDS
	.align		4
.L_29:
        /*01dc*/ 	.byte	0x04, 0x29
        /*01de*/ 	.short	(.L_31 - .L_30)


	//   ....[0]....
.L_30:
        /*01e0*/ 	.word	0x050000ad


	//   ....[1]....
        /*01e4*/ 	.word	0x0500009c


	//   ....[2]....
        /*01e8*/ 	.word	0x050000ad


	//   ....[3]....
        /*01ec*/ 	.word	0x05000094


	//   ....[4]....
        /*01f0*/ 	.word	0x050000ad


	//   ....[5]....
        /*01f4*/ 	.word	0x050000ad


	//   ....[6]....
        /*01f8*/ 	.word	0x050000ad


	//   ....[7]....
        /*01fc*/ 	.word	0x050000ad


	//----- nvinfo : EIATTR_COOP_GROUP_INSTR_OFFSETS
	.align		4
.L_31:
        /*0200*/ 	.byte	0x04, 0x28
        /*0202*/ 	.short	(.L_33 - .L_32)


	//   ....[0]....
.L_32:
        /*0204*/ 	.word	0x000036d0


	//   ....[1]....
        /*0208*/ 	.word	0x000036f0


	//   ....[2]....
        /*020c*/ 	.word	0x00003840


	//   ....[3]....
        /*0210*/ 	.word	0x00003860


	//   ....[4]....
        /*0214*/ 	.word	0x000059b0


	//   ....[5]....
        /*0218*/ 	.word	0x00005a50


	//   ....[6]....
        /*021c*/ 	.word	0x00005bd0


	//   ....[7]....
        /*0220*/ 	.word	0x00005c40


	//----- nvinfo : EIATTR_VRC_CTA_INIT_COUNT
	.align		4
.L_33:
        /*0224*/ 	.byte	0x02, 0x4a
	.zero		1
	.zero		1


	//----- nvinfo : EIATTR_MBARRIER_INSTR_OFFSETS
	.align		4
        /*0228*/ 	.byte	0x04, 0x39
        /*022a*/ 	.short	(.L_35 - .L_34)


	//   ....[0]....
.L_34:
        /*022c*/ 	.word	0x000002c0
        /*0230*/ 	.word	0x000000ff
        /*0234*/ 	.word	0x00000000
        /*0238*/ 	.short	0x0100
        /*023a*/ 	.byte	0x08
	.zero		1


	//   ....[1]....
        /*023c*/ 	.word	0x000002f0
        /*0240*/ 	.word	0x000000ff
        /*0244*/ 	.word	0x00000008
        /*0248*/ 	.short	0x0100
        /*024a*/ 	.byte	0x08
	.zero		1


	//   ....[2]....
        /*024c*/ 	.word	0x00000320
        /*0250*/ 	.word	0x000000ff
        /*0254*/ 	.word	0x00000020
        /*0258*/ 	.short	0x0100
        /*025a*/ 	.byte	0x09
	.zero		1


	//   ....[3]....
        /*025c*/ 	.word	0x00000330
        /*0260*/ 	.word	0x000000ff
        /*0264*/ 	.word	0x00000028
        /*0268*/ 	.short	0x0100
        /*026a*/ 	.byte	0x09
	.zero		1


	//   ....[4]....
        /*026c*/ 	.word	0x00000360
        /*0270*/ 	.word	0x000000ff
        /*0274*/ 	.word	0x00000010
        /*0278*/ 	.short	0x0100
        /*027a*/ 	.byte	0x0a
	.zero		1


	//   ....[5]....
        /*027c*/ 	.word	0x00000370
        /*0280*/ 	.word	0x000000ff
        /*0284*/ 	.word	0x00000018
        /*0288*/ 	.short	0x0100
        /*028a*/ 	.byte	0x0a
	.zero		1


	//   ....[6]....
        /*028c*/ 	.word	0x00000610
        /*0290*/ 	.word	0x00000009
        /*0294*/ 	.word	0x00000028
        /*0298*/ 	.short	0x010a
        /*029a*/ 	.byte	0xff
	.zero		1


	//   ....[7]....
        /*029c*/ 	.word	0x00001b90
        /*02a0*/ 	.word	0x00000009
        /*02a4*/ 	.word	0x00000008
        /*02a8*/ 	.short	0x010a
        /*02aa*/ 	.byte	0xff
	.zero		1


	//   ....[8]....
        /*02ac*/ 	.word	0x000022a0
        /*02b0*/ 	.word	0x000000a4
        /*02b4*/ 	.word	0x00000020
        /*02b8*/ 	.short	0x010a
        /*02ba*/ 	.byte	0xff
	.zero		1


	//   ....[9]....
        /*02bc*/ 	.word	0x00002330
        /*02c0*/ 	.word	0x000000a4
        /*02c4*/ 	.word	0x00000020
        /*02c8*/ 	.short	0x010a
        /*02ca*/ 	.byte	0xff
	.zero		1


	//   ....[10]....
        /*02cc*/ 	.word	0x000025d0
        /*02d0*/ 	.word	0x000000a4
        /*02d4*/ 	.word	0x00000000
        /*02d8*/ 	.short	0x010a
        /*02da*/ 	.byte	0xff
	.zero		1


	//   ....[11]....
        /*02dc*/ 	.word	0x00002700
        /*02e0*/ 	.word	0x00000097
        /*02e4*/ 	.word	0x00000000
        /*02e8*/ 	.short	0x010a
        /*02ea*/ 	.byte	0xff
	.zero		1


	//   ....[12]....
        /*02ec*/ 	.word	0x000027a0
        /*02f0*/ 	.word	0x00000099
        /*02f4*/ 	.word	0x00000018
        /*02f8*/ 	.short	0x010a
        /*02fa*/ 	.byte	0xff
	.zero		1


	//   ....[13]....
        /*02fc*/ 	.word	0x00003030
        /*0300*/ 	.word	0x000000a4
        /*0304*/ 	.word	0x00000008
        /*0308*/ 	.short	0x0101
        /*030a*/ 	.byte	0xff
	.zero		1


	//   ....[14]....
        /*030c*/ 	.word	0x000030d0
        /*0310*/ 	.word	0x000000a4
        /*0314*/ 	.word	0x00000008
        /*0318*/ 	.short	0x010a
        /*031a*/ 	.byte	0xff
	.zero		1


	//   ....[15]....
        /*031c*/ 	.word	0x00003c30
        /*0320*/ 	.word	0x000000a4
        /*0324*/ 	.word	0x00000010
        /*0328*/ 	.short	0x010a
        /*032a*/ 	.byte	0xff
	.zero		1


	//   ....[16]....
        /*032c*/ 	.word	0x00003c50
        /*0330*/ 	.word	0x000000a4
        /*0334*/ 	.word	0x00000010
        /*0338*/ 	.short	0x010a
        /*033a*/ 	.byte	0xff
	.zero		1


	//   ....[17]....
        /*033c*/ 	.word	0x00003fb0
        /*0340*/ 	.word	0x000000a4
        /*0344*/ 	.word	0x00000000
        /*0348*/ 	.short	0x010a
        /*034a*/ 	.byte	0xff
	.zero		1


	//   ....[18]....
        /*034c*/ 	.word	0x00003fe0
        /*0350*/ 	.word	0x000000a4
        /*0354*/ 	.word	0x00000018
        /*0358*/ 	.short	0x0101
        /*035a*/ 	.byte	0xff
	.zero		1


	//   ....[19]....
        /*035c*/ 	.word	0x00005730
        /*0360*/ 	.word	0x00000009
        /*0364*/ 	.word	0x00000028
        /*0368*/ 	.short	0x010a
        /*036a*/ 	.byte	0xff
	.zero		1


	//   ....[20]....
        /*036c*/ 	.word	0x000057a0
        /*0370*/ 	.word	0x00000009
        /*0374*/ 	.word	0x00000008
        /*0378*/ 	.short	0x010a
        /*037a*/ 	.byte	0xff
	.zero		1


	//   ....[21]....
        /*037c*/ 	.word	0x000057f0
        /*0380*/ 	.word	0x000000a4
        /*0384*/ 	.word	0x00000020
        /*0388*/ 	.short	0x010a
        /*038a*/ 	.byte	0xff
	.zero		1


	//   ....[22]....
        /*038c*/ 	.word	0x00005850
        /*0390*/ 	.word	0x00000097
        /*0394*/ 	.word	0x00000000
        /*0398*/ 	.short	0x010a
        /*039a*/ 	.byte	0xff
	.zero		1


	//   ....[23]....
        /*039c*/ 	.word	0x000058b0
        /*03a0*/ 	.word	0x00000099
        /*03a4*/ 	.word	0x00000018
        /*03a8*/ 	.short	0x010a
        /*03aa*/ 	.byte	0xff
	.zero		1


	//   ....[24]....
        /*03ac*/ 	.word	0x00005910
        /*03b0*/ 	.word	0x000000a4
        /*03b4*/ 	.word	0x00000008
        /*03b8*/ 	.short	0x010a
        /*03ba*/ 	.byte	0xff
	.zero		1


	//   ....[25]....
        /*03bc*/ 	.word	0x00005c90
        /*03c0*/ 	.word	0x000000a4
        /*03c4*/ 	.word	0x00000010
        /*03c8*/ 	.short	0x010a
        /*03ca*/ 	.byte	0xff
	.zero		1


	//----- nvinfo : EIATTR_NUM_MBARRIERS
	.align		4
.L_35:
        /*03cc*/ 	.byte	0x03, 0x38
        /*03ce*/ 	.short	0x0006


	//----- nvinfo : EIATTR_EXIT_INSTR_OFFSETS
	.align		4
        /*03d0*/ 	.byte	0x04, 0x1c
        /*03d2*/ 	.short	(.L_37 - .L_36)


	//   ....[0]....
.L_36:
        /*03d4*/ 	.word	0x000004e0


	//   ....[1]....
        /*03d8*/ 	.word	0x00005700


	//----- nvinfo : EIATTR_REQNTID
	.align		4
.L_37:
        /*03dc*/ 	.byte	0x04, 0x10
        /*03de*/ 	.short	(.L_39 - .L_38)
.L_38:
        /*03e0*/ 	.word	0x00000020
        /*03e4*/ 	.word	0x00000001
        /*03e8*/ 	.word	0x00000001


	//----- nvinfo : EIATTR_CRS_STACK_SIZE
	.align		4
.L_39:
        /*03ec*/ 	.byte	0x04, 0x1e
        /*03ee*/ 	.short	(.L_41 - .L_40)
.L_40:
        /*03f0*/ 	.word	0x00000000


	//----- nvinfo : EIATTR_CBANK_PARAM_SIZE
	.align		4
.L_41:
        /*03f4*/ 	.byte	0x03, 0x19
        /*03f6*/ 	.short	0x022c


	//----- nvinfo : EIATTR_PARAM_CBANK
	.align		4
        /*03f8*/ 	.byte	0x04, 0x0a
        /*03fa*/ 	.short	(.L_43 - .L_42)
	.align		4
.L_42:
        /*03fc*/ 	.word	index@(.nv.constant0.kernel_cutlass_kernel_cudnnnative_sparse_attentionselectionNSA_select_attn_fwd_hmmaHopperSelectAttentionFwd_object_at__CopyAtom_ThrID10_TVLayoutSrc112801_TVLayoutDst112801_Valuetypebf16_t_0)
        /*0400*/ 	.short	0x0380
        /*0402*/ 	.short	0x022c


	//----- nvinfo : EIATTR_SW_WAR
	.align		4
.L_43:
        /*0404*/ 	.byte	0x04, 0x36
        /*0406*/ 	.short	(.L_45 - .L_44)
.L_44:
        /*0408*/ 	.word	0x00000008
.L_45:


//--------------------- .nv.compat                --------------------------
	.section	.nv.compat,"",@"SHT_CUDA_COMPAT_INFO"
	.align	4
        /*0000*/ 	.byte	0x02, 0x02, 0x02, 0x00, 0x02, 0x05, 0x05, 0x00, 0x02, 0x03, 0x01, 0x00, 0x02, 0x06, 0x01, 0x00


//--------------------- .nv.callgraph             --------------------------
	.section	.nv.callgraph,"",@"SHT_CUDA_CALLGRAPH"
	.align	4
	.sectionentsize	8
	.align		4
        /*0000*/ 	.word	0x00000000
	.align		4
        /*0004*/ 	.word	0xffffffff
	.align		4
        /*0008*/ 	.word	0x00000000
	.align		4
        /*000c*/ 	.word	0xfffffffe
	.align		4
        /*0010*/ 	.word	0x00000000
	.align		4
        /*0014*/ 	.word	0xfffffffd
	.align		4
        /*0018*/ 	.word	0x00000000
	.align		4
        /*001c*/ 	.word	0xfffffffc


//--------------------- .text.kernel_cutlass_kernel_cudnnnative_sparse_attentionselectionNSA_select_attn_fwd_hmmaHopperSelectAttentionFwd_object_at__CopyAtom_ThrID10_TVLayoutSrc112801_TVLayoutDst112801_Valuetypebf16_t_0 --------------------------
	.section	.text.kernel_cutlass_kernel_cudnnnative_sparse_attentionselectionNSA_select_attn_fwd_hmmaHopperSelectAttentionFwd_object_at__CopyAtom_ThrID10_TVLayoutSrc112801_TVLayoutDst112801_Valuetypebf16_t_0,"ax",@progbits
	.align	128
        .global         kernel_cutlass_kernel_cudnnnative_sparse_attentionselectionNSA_select_attn_fwd_hmmaHopperSelectAttentionFwd_object_at__CopyAtom_ThrID10_TVLayoutSrc112801_TVLayoutDst112801_Valuetypebf16_t_0
        .type           kernel_cutlass_kernel_cudnnnative_sparse_attentionselectionNSA_select_attn_fwd_hmmaHopperSelectAttentionFwd_object_at__CopyAtom_ThrID10_TVLayoutSrc112801_TVLayoutDst112801_Valuetypebf16_t_0,@function
        .size           kernel_cutlass_kernel_cudnnnative_sparse_attentionselectionNSA_select_attn_fwd_hmmaHopperSelectAttentionFwd_object_at__CopyAtom_ThrID10_TVLayoutSrc112801_TVLayoutDst112801_Valuetypebf16_t_0,(.L_x_96 - kernel_cutlass_kernel_cudnnnative_sparse_attentionselectionNSA_select_attn_fwd_hmmaHopperSelectAttentionFwd_object_at__CopyAtom_ThrID10_TVLayoutSrc112801_TVLayoutDst112801_Valuetypebf16_t_0)
        .other          kernel_cutlass_kernel_cudnnnative_sparse_attentionselectionNSA_select_attn_fwd_hmmaHopperSelectAttentionFwd_object_at__CopyAtom_ThrID10_TVLayoutSrc112801_TVLayoutDst112801_Valuetypebf16_t_0,@"STO_CUDA_ENTRY STV_DEFAULT"
kernel_cutlass_kernel_cudnnnative_sparse_attentionselectionNSA_select_attn_fwd_hmmaHopperSelectAttentionFwd_object_at__CopyAtom_ThrID10_TVLayoutSrc112801_TVLayoutDst112801_Valuetypebf16_t_0:
.text.kernel_cutlass_kernel_cudnnnative_sparse_attentionselectionNSA_select_attn_fwd_hmmaHopperSelectAttentionFwd_object_at__CopyAtom_ThrID10_TVLayoutSrc112801_TVLayoutDst112801_Valuetypebf16_t_0:
[----:B------:R-:W1:Y:S01]  /*0000*/  LDC R1, c[0x0][0x37c] ;  /* 0x0000df00ff017b82 */ /* 0x000e620000000800 */
[----:B------:R-:W2:Y:S07]  /*0010*/  S2R R0, SR_TID.X ;  /* 0x0000000000007919 */ /* 0x000eae0000002100 */
[----:B------:R-:W3:Y:S01]  /*0020*/  LDC.64 R4, c[0x0][0x590] ;  /* 0x00016400ff047b82 */ /* 0x000ee20000000a00 */
[----:B------:R-:W-:Y:S01]  /*0030*/  BSSY.RECONVERGENT B0, `(.L_x_0) ;  /* 0x000000e000007945 */ /* 0x000fe20003800200 */
[----:B------:R-:W4:Y:S01]  /*0040*/  S2R R3, SR_CTAID.Z ;  /* 0x0000000000037919 */ /* 0x000f220000002700 */
[----:B--2---:R-:W-:-:S04]  /*0050*/  SHF.R.U32.HI R184, RZ, 0x5, R0 ;  /* 0x00000005ffb87819 */ /* 0x004fc80000011600 */
[----:B------:R-:W-:-:S13]  /*0060*/  ISETP.NE.AND P2, PT, R184, RZ, PT ;  /* 0x000000ffb800720c */ /* 0x000fda0003f45270 */
[----:B-1--4-:R-:W-:Y:S05]  /*0070*/  @P2 BRA `(.L_x_1) ;  /* 0x0000000000242947 */ /* 0x012fea0003800000 */
[----:B------:R-:W1:Y:S02]  /*0080*/  LDCU.64 UR4, c[0x0][0x348] ;  /* 0x00006900ff0477ac */ /* 0x000e640008000a00 */
[----:B-1----:R-:W-:Y:S02]  /*0090*/  UIADD3 UR6, UP0, UPT, UR4, 0x80, URZ ;  /* 0x0000008004067890 */ /* 0x002fe4000ff1e0ff */
[----:B------:R1:W-:Y:S01]  /*00a0*/  UTMACCTL.PF [UR4] ;  /* 0x00000000040079b9 */ /* 0x0003e20008040000 */
[----:B------:R-:W-:Y:S02]  /*00b0*/  UIADD3 UR8, UP1, UPT, UR4, 0x180, URZ ;  /* 0x0000018004087890 */ /* 0x000fe4000ff3e0ff */
[----:B------:R-:W-:Y:S02]  /*00c0*/  UIADD3.X UR7, UPT, UPT, URZ, UR5, URZ, UP0, !UPT ;  /* 0x00000005ff077290 */ /* 0x000fe400087fe4ff */
[----:B------:R-:W-:-:S07]  /*00d0*/  UIADD3.X UR9, UPT, UPT, URZ, UR5, URZ, UP1, !UPT ;  /* 0x00000005ff097290 */ /* 0x000fce0008ffe4ff */
[----:B------:R1:W-:Y:S02]  /*00e0*/  UTMACCTL.PF [UR6] ;  /* 0x00000000060079b9 */ /* 0x0003e40008040000 */
[----:B------:R1:W-:Y:S02]  /*00f0*/  UTMACCTL.PF [UR8] ;  /* 0x00000000080079b9 */ /* 0x0003e40008040000 */
[----:B-1----:R-:W-:Y:S01]  /*0100*/  NOP ;  /* 0x0000000000007918 */ /* 0x002fe20000000000 */
.L_x_1:
[----:B------:R-:W-:Y:S05]  /*0110*/  BSYNC.RECONVERGENT B0 ;  /* 0x0000000000007941 */ /* 0x000fea0003800200 */
.L_x_0:
[----:B------:R-:W-:Y:S01]  /*0120*/  VOTEU.ALL UP3, P2 ;  /* 0x0000000000ff7886 */ /* 0x000fe20001060000 */
[----:B------:R-:W-:Y:S01]  /*0130*/  UMOV UR12, 0x1 ;  /* 0x00000001000c7882 */ /* 0x000fe20000000000 */
[----:B------:R-:W-:Y:S01]  /*0140*/  VOTEU.ALL UP2, P2 ;  /* 0x0000000000ff7886 */ /* 0x000fe20001040000 */
[----:B------:R-:W-:Y:S01]  /*0150*/  VOTEU.ALL UP1, P2 ;  /* 0x0000000000ff7886 */ /* 0x000fe20001020000 */
[----:B------:R-:W-:Y:S01]  /*0160*/  VOTEU.ALL UP0, P2 ;  /* 0x0000000000ff7886 */ /* 0x000fe20001000000 */
[----:B------:R-:W1:Y:S01]  /*0170*/  @!UP3 S2UR UR8, SR_CgaCtaId ;  /* 0x000000000008b9c3 */ /* 0x000e620000008800 */
[----:B------:R-:W-:Y:S01]  /*0180*/  @!UP3 UMOV UR4, 0x400 ;  /* 0x000004000004b882 */ /* 0x000fe20000000000 */
[----:B------:R-:W-:-:S04]  /*0190*/  @!UP3 UIADD3 UR14, UPT, UPT, -UR12, 0x100000, URZ ;  /* 0x001000000c0eb890 */ /* 0x000fc8000fffe1ff */
[----:B------:R-:W-:Y:S02]  /*01a0*/  @!UP3 USHF.L.U32 UR15, UR14, 0xb, URZ ;  /* 0x0000000b0e0fb899 */ /* 0x000fe400080006ff */
[----:B------:R-:W-:Y:S01]  /*01b0*/  @!UP3 USHF.L.U32 UR14, UR14, 0x1, URZ ;  /* 0x000000010e0eb899 */ /* 0x000fe200080006ff */
[----:B------:R-:W-:Y:S01]  /*01c0*/  @!UP3 UMOV UR10, 0x400 ;  /* 0x00000400000ab882 */ /* 0x000fe20000000000 */
[----:B------:R-:W-:-:S04]  /*01d0*/  @!UP3 UIADD3 UR16, UPT, UPT, -UR12, 0x100000, URZ ;  /* 0x001000000c10b890 */ /* 0x000fc8000fffe1ff */
[----:B------:R-:W-:Y:S02]  /*01e0*/  @!UP3 USHF.L.U32 UR17, UR16, 0xb, URZ ;  /* 0x0000000b1011b899 */ /* 0x000fe400080006ff */
[----:B------:R-:W-:Y:S01]  /*01f0*/  @!UP3 USHF.L.U32 UR16, UR16, 0x1, URZ ;  /* 0x000000011010b899 */ /* 0x000fe200080006ff */
[----:B------:R-:W-:Y:S01]  /*0200*/  VOTEU.ALL UP4, P2 ;  /* 0x0000000000ff7886 */ /* 0x000fe20001080000 */
[----:B------:R-:W-:Y:S01]  /*0210*/  VOTEU.ALL UP5, P2 ;  /* 0x0000000000ff7886 */ /* 0x000fe200010a0000 */
[----:B------:R-:W2:Y:S01]  /*0220*/  LDCU.64 UR6, c[0x0][0x358] ;  /* 0x00006b00ff0677ac */ /* 0x000ea20008000a00 */
[----:B------:R-:W4:Y:S01]  /*0230*/  @!UP3 S2UR UR5, SR_CgaCtaId ;  /* 0x000000000005b9c3 */ /* 0x000f220000008800 */
[----:B---3--:R-:W-:-:S07]  /*0240*/  IMAD.WIDE.U32 R4, R3, 0x4, R4 ;  /* 0x0000000403047825 */ /* 0x008fce00078e0004 */
[----:B------:R-:W3:Y:S01]  /*0250*/  @!UP3 S2UR UR11, SR_CgaCtaId ;  /* 0x00000000000bb9c3 */ /* 0x000ee20000008800 */
[----:B-1----:R-:W-:Y:S02]  /*0260*/  @!UP3 ULEA UR8, UR8, UR4, 0x18 ;  /* 0x000000040808b291 */ /* 0x002fe4000f8ec0ff */
[----:B----4-:R-:W-:Y:S02]  /*0270*/  @!UP3 ULEA UR9, UR5, UR4, 0x18 ;  /* 0x000000040509b291 */ /* 0x010fe4000f8ec0ff */
[----:B------:R-:W-:-:S04]  /*0280*/  @!UP3 UIADD3 UR4, UPT, UPT, -UR12, 0x100000, URZ ;  /* 0x001000000c04b890 */ /* 0x000fc8000fffe1ff */
[----:B------:R-:W-:Y:S02]  /*0290*/  @!UP3 USHF.L.U32 UR5, UR4, 0xb, URZ ;  /* 0x0000000b0405b899 */ /* 0x000fe400080006ff */
[----:B------:R-:W-:Y:S01]  /*02a0*/  @!UP3 USHF.L.U32 UR4, UR4, 0x1, URZ ;  /* 0x000000010404b899 */ /* 0x000fe200080006ff */
[----:B------:R-:W1:Y:S02]  /*02b0*/  FENCE.VIEW.ASYNC.S ;  /* 0x00000000000073c6 */ /* 0x000e640000000000 */
[----:B-1----:R1:W4:Y:S01]  /*02c0*/  @!UP2 SYNCS.EXCH.64 URZ, [UR8], UR14 ;  /* 0x0000000e08ffa5b2 */ /* 0x0023220008000100 */
[----:B---3--:R-:W-:Y:S01]  /*02d0*/  @!UP3 ULEA UR10, UR11, UR10, 0x18 ;  /* 0x0000000a0b0ab291 */ /* 0x008fe2000f8ec0ff */
[----:B------:R-:W-:Y:S01]  /*02e0*/  VOTEU.ALL UP3, P2 ;  /* 0x0000000000ff7886 */ /* 0x000fe20001060000 */
[----:B------:R1:W4:Y:S01]  /*02f0*/  @!UP1 SYNCS.EXCH.64 URZ, [UR8+0x8], UR14 ;  /* 0x0000080e08ff95b2 */ /* 0x0003220008000100 */
[----:B------:R-:W-:Y:S01]  /*0300*/  NOP ;  /* 0x0000000000007918 */ /* 0x000fe20000000000 */
[----:B----4-:R-:W-:Y:S06]  /*0310*/  BAR.SYNC.DEFER_BLOCKING 0x0 ;  /* 0x0000000000007b1d */ /* 0x010fec0000010000 */
[----:B------:R1:W3:Y:S01]  /*0320*/  @!UP0 SYNCS.EXCH.64 URZ, [UR9+0x20], UR16 ;  /* 0x0000201009ff85b2 */ /* 0x0002e20008000100 */
[----:B------:R1:W3:Y:S01]  /*0330*/  @!UP3 SYNCS.EXCH.64 URZ, [UR9+0x28], UR16 ;  /* 0x0000281009ffb5b2 */ /* 0x0002e20008000100 */
[----:B------:R-:W-:Y:S01]  /*0340*/  NOP ;  /* 0x0000000000007918 */ /* 0x000fe20000000000 */
[----:B---3--:R-:W-:Y:S06]  /*0350*/  BAR.SYNC.DEFER_BLOCKING 0x0 ;  /* 0x0000000000007b1d */ /* 0x008fec0000010000 */
[----:B------:R1:W3:Y:S01]  /*0360*/  @!UP4 SYNCS.EXCH.64 URZ, [UR10+0x10], UR4 ;  /* 0x000010040affc5b2 */ /* 0x0002e20008000100 */
[----:B------:R1:W3:Y:S01]  /*0370*/  @!UP5 SYNCS.EXCH.64 URZ, [UR10+0x18], UR4 ;  /* 0x000018040affd5b2 */ /* 0x0002e20008000100 */
[----:B------:R-:W-:Y:S01]  /*0380*/  NOP ;  /* 0x0000000000007918 */ /* 0x000fe20000000000 */
[----:B---3--:R-:W-:Y:S06]  /*0390*/  BAR.SYNC.DEFER_BLOCKING 0x0 ;  /* 0x0000000000007b1d */ /* 0x008fec0000010000 */
[----:B--2---:R-:W2:Y:S01]  /*03a0*/  LDG.E R2, desc[UR6][R4.64] ;  /* 0x0000000604027981 */ /* 0x004ea2000c1e1900 */
[----:B------:R-:W-:Y:S01]  /*03b0*/  ISETP.GT.U32.AND P0, PT, R0, 0xf, PT ;  /* 0x0000000f0000780c */ /* 0x000fe20003f04070 */
[----:B------:R-:W2:Y:S01]  /*03c0*/  S2UR UR12, SR_CTAID.X ;  /* 0x00000000000c79c3 */ /* 0x000ea20000002500 */
[----:B------:R-:W3:Y:S01]  /*03d0*/  S2R R9, SR_CTAID.Y ;  /* 0x0000000000097919 */ /* 0x000ee20000002600 */
[----:B------:R-:W4:Y:S10]  /*03e0*/  LDG.E R3, desc[UR6][R4.64+0x4] ;  /* 0x0000040604037981 */ /* 0x000f34000c1e1900 */
[----:B------:R-:W5:Y:S01]  /*03f0*/  @!P0 LDC.64 R6, c[0x0][0x598] ;  /* 0x00016600ff068b82 */ /* 0x000f620000000a00 */
[----:B---3--:R-:W-:-:S02]  /*0400*/  @!P0 IMAD R9, R9, 0x10, R0 ;  /* 0x0000001009098824 */ /* 0x008fc400078e0200 */
[----:B--2---:R-:W-:-:S04]  /*0410*/  @!P0 VIADD R8, R2, UR12 ;  /* 0x0000000c02088c36 */ /* 0x004fc80008000000 */
[----:B------:R-:W-:-:S04]  /*0420*/  @!P0 IMAD R9, R8, 0x40, R9 ;  /* 0x0000004008098824 */ /* 0x000fc800078e0209 */
[----:B-----5:R-:W-:-:S06]  /*0430*/  @!P0 IMAD.WIDE R6, R9, 0x4, R6 ;  /* 0x0000000409068825 */ /* 0x020fcc00078e0206 */
[----:B------:R-:W2:Y:S01]  /*0440*/  @!P0 LDG.E R6, desc[UR6][R6.64] ;  /* 0x0000000606068981 */ /* 0x000ea2000c1e1900 */
[----:B------:R-:W3:Y:S01]  /*0450*/  @!P0 S2R R9, SR_CgaCtaId ;  /* 0x0000000000098919 */ /* 0x000ee20000008800 */
[----:B------:R-:W-:Y:S01]  /*0460*/  @!P0 MOV R8, 0x400 ;  /* 0x0000040000088802 */ /* 0x000fe20000000f00 */
[----:B----4-:R-:W-:-:S05]  /*0470*/  IMAD.IADD R3, R3, 0x1, -R2 ;  /* 0x0000000103037824 */ /* 0x010fca00078e0a02 */
[----:B------:R-:W-:Y:S02]  /*0480*/  ISETP.LE.AND P1, PT, R3, UR12, PT ;  /* 0x0000000c03007c0c */ /* 0x000fe4000bf23270 */
[----:B---3--:R-:W-:-:S05]  /*0490*/  @!P0 LEA R9, R9, R8, 0x18 ;  /* 0x0000000809098211 */ /* 0x008fca00078ec0ff */
[----:B------:R-:W-:Y:S01]  /*04a0*/  @!P0 IMAD R3, R0, 0x4, R9 ;  /* 0x0000000400038824 */ /* 0x000fe200078e0209 */
[----:B------:R-:W3:Y:S04]  /*04b0*/  S2UR UR13, SR_CTAID.Y ;  /* 0x00000000000d79c3 */ /* 0x000ee80000002600 */
[----:B--2---:R1:W-:Y:S04]  /*04c0*/  @!P0 STS [R3+0x4880], R6 ;  /* 0x0048800603008388 */ /* 0x0043e80000000800 */
[----:B------:R-:W-:Y:S06]  /*04d0*/  BAR.SYNC.DEFER_BLOCKING 0x0 ;  /* 0x0000000000007b1d */ /* 0x000fec0000010000 */
[----:B-1-3--:R-:W-:Y:S05]  /*04e0*/  @P1 EXIT ;  /* 0x000000000000194d */ /* 0x00afea0003800000 */
[----:B------:R-:W-:Y:S01]  /*04f0*/  R2UR UR8, R2 ;  /* 0x00000000020872ca */ /* 0x000fe200000e0000 */
[----:B------:R-:W1:-:S12]  /*0500*/  LDCU.64 UR4, c[0x0][0x5a0] ;  /* 0x0000b400ff0477ac */ /* 0x000e580008000a00 */
[----:B------:R-:W-:-:S04]  /*0510*/  UIADD3 UR12, UPT, UPT, UR8, UR12, URZ ;  /* 0x0000000c080c7290 */ /* 0x000fc8000fffe0ff */
[----:B------:R-:W-:-:S04]  /*0520*/  ULEA UR8, UR12, UR13, 0x2 ;  /* 0x0000000d0c087291 */ /* 0x000fc8000f8e10ff */
[----:B-1----:R-:W-:-:S06]  /*0530*/  UIMAD.WIDE UR4, UR8, 0x4, UR4 ;  /* 0x00000004080478a5 */ /* 0x002fcc000f8e0204 */
[----:B------:R-:W-:Y:S02]  /*0540*/  IMAD.U32 R4, RZ, RZ, UR4 ;  /* 0x00000004ff047e24 */ /* 0x000fe4000f8e00ff */
[----:B------:R-:W-:Y:S01]  /*0550*/  IMAD.U32 R5, RZ, RZ, UR5 ;  /* 0x00000005ff057e24 */ /* 0x000fe2000f8e00ff */
[----:B------:R-:W-:Y:S02]  /*0560*/  BSSY B0, `(.L_x_2) ;  /* 0x00001b1000007945 */ /* 0x000fe40003800000 */
[----:B------:R-:W1:Y:S02]  /*0570*/  LDCU UR4, c[0x0][0x5a8] ;  /* 0x0000b500ff0477ac */ /* 0x000e640008000800 */
[----:B------:R2:W5:Y:S01]  /*0580*/  LDG.E R3, desc[UR6][R4.64] ;  /* 0x0000000604037981 */ /* 0x000562000c1e1900 */
[----:B------:R-:W-:Y:S01]  /*0590*/  LOP3.LUT R67, R0, 0xf, RZ, 0xc0, !PT ;  /* 0x0000000f00437812 */ /* 0x000fe200078ec0ff */
[----:B------:R-:W-:Y:S02]  /*05a0*/  IMAD.MOV.U32 R160, RZ, RZ, 0x1 ;  /* 0x00000001ffa07424 */ /* 0x000fe400078e00ff */
[----:B------:R-:W-:Y:S01]  /*05b0*/  IMAD.MOV.U32 R162, RZ, RZ, RZ ;  /* 0x000000ffffa27224 */ /* 0x000fe200078e00ff */
[----:B------:R-:W-:Y:S06]  /*05c0*/  @P2 BRA `(.L_x_3) ;  /* 0x0000001800a82947 */ /* 0x000fec0003800000 */
[----:B--2---:R-:W2:Y:S01]  /*05d0*/  S2R R5, SR_CgaCtaId ;  /* 0x0000000000057919 */ /* 0x004ea20000008800 */
[----:B------:R-:W-:Y:S01]  /*05e0*/  MOV R4, 0x400 ;  /* 0x0000040000047802 */ /* 0x000fe20000000f00 */
[----:B------:R-:W-:-:S03]  /*05f0*/  IMAD.MOV.U32 R6, RZ, RZ, -0x80000000 ;  /* 0x80000000ff067424 */ /* 0x000fc600078e00ff */
[----:B--2---:R-:W-:-:S04]  /*0600*/  LEA R9, R5, R4, 0x18 ;  /* 0x0000000405097211 */ /* 0x004fc800078ec0ff */
[----:B------:R-:W2:Y:S02]  /*0610*/  SYNCS.PHASECHK.TRANS64.TRYWAIT P0, [R9+URZ+0x28], R6 ;  /* 0x00002806090075a7 */ /* 0x000ea400080011ff */
[----:B--2---:R-:W-:Y:S05]  /*0620*/  @!P0 BRA `(.L_x_4) ;  /* 0x0000005000388947 */ /* 0x004fea0003800000 */
.L_x_81:
[----:B------:R-:W-:Y:S02]  /*0630*/  ELECT P1, URZ, PT ;  /* 0x0000000000ff782f */ /* 0x000fe40003820000 */
[----:B------:R-:W-:Y:S02]  /*0640*/  R2UR UR5, R9 ;  /* 0x00000000090572ca */ /* 0x000fe400000e0000 */
[----:B------:R-:W-:-:S09]  /*0650*/  ELECT P0, URZ, PT ;  /* 0x0000000000ff782f */ /* 0x000fd20003800000 */
[----:B------:R-:W-:-:S04]  /*0660*/  @P1 IMAD.MOV.U32 R4, RZ, RZ, 0x1800 ;  /* 0x00001800ff041424 */ /* 0x000fc800078e00ff */
[----:B------:R-:W-:Y:S01]  /*0670*/  VOTEU.ANY UP0, P0 ;  /* 0x0000000000ff7886 */ /* 0x000fe20000000100 */
[----:B------:R-:W-:Y:S01]  /*0680*/  VOTEU.ANY UP1, P0 ;  /* 0x0000000000ff7886 */ /* 0x000fe20000020100 */
[----:B------:R3:W-:Y:S01]  /*0690*/  @P1 SYNCS.ARRIVE.TRANS64 RZ, [R9+URZ+0x20], R4 ;  /* 0x0000200409ff19a7 */ /* 0x0007e200080000ff */
[----:B------:R-:W-:Y:S02]  /*06a0*/  PLOP3.LUT P1, PT, PT, PT, PT, 0x8, 0x80 ;  /* 0x000000000080781c */ /* 0x000fe40003f2e170 */
[----:B------:R-:W4:Y:S01]  /*06b0*/  @UP0 LDCU.64 UR14, c[0x0][0x348] ;  /* 0x00006900ff0e07ac */ /* 0x000f220008000a00 */
[----:B------:R-:W-:Y:S02]  /*06c0*/  @UP0 UIADD3 UR8, UPT, UPT, UR5, 0x80, URZ ;  /* 0x0000008005080890 */ /* 0x000fe4000fffe0ff */
[----:B------:R-:W-:Y:S01]  /*06d0*/  @UP0 UIADD3 UR9, UPT, UPT, UR5, 0x20, URZ ;  /* 0x0000002005090890 */ /* 0x000fe2000fffe0ff */
[----:B------:R-:W-:Y:S01]  /*06e0*/  @UP0 UMOV UR10, URZ ;  /* 0x000000ff000a0c82 */ /* 0x000fe20008000000 */
[----:B------:R-:W-:-:S10]  /*06f0*/  @UP0 UMOV UR11, URZ ;  /* 0x000000ff000b0c82 */ /* 0x000fd40008000000 */
.L_x_5:
[----:B------:R-:W-:Y:S01]  /*0700*/  @P0 ELECT P1, URZ, PT ;  /* 0x0000000000ff082f */ /* 0x000fe20003820000 */
[----:B----4-:R4:W-:-:S12]  /*0710*/  @UP1 UTMALDG.4D [UR8], [UR14], desc[URZ] ;  /* 0x0000ff080e0015b4 */ /* 0x0109d80008019000 */
[----:B------:R-:W-:Y:S02]  /*0720*/  @P1 PLOP3.LUT P0, PT, P1, PT, PT, 0x8, 0x80 ;  /* 0x000000000080181c */ /* 0x000fe40000f0e170 */
[----:B------:R-:W-:-:S11]  /*0730*/  PLOP3.LUT P1, PT, PT, PT, PT, 0x8, 0x80 ;  /* 0x000000000080781c */ /* 0x000fd60003f2e170 */
[----:B----4-:R-:W-:Y:S05]  /*0740*/  @P0 BRA.U.ANY `(.L_x_5) ;  /* 0xfffffffd00ec0947 */ /* 0x010fea000393ffff */
[----:B------:R-:W-:Y:S02]  /*0750*/  ELECT P0, URZ, PT ;  /* 0x0000000000ff782f */ /* 0x000fe40003800000 */
[----:B------:R-:W-:-:S11]  /*0760*/  PLOP3.LUT P1, PT, PT, PT, PT, 0x8, 0x80 ;  /* 0x000000000080781c */ /* 0x000fd60003f2e170 */
[----:B------:R-:W-:Y:S01]  /*0770*/  VOTEU.ANY UP0, P0 ;  /* 0x0000000000ff7886 */ /* 0x000fe20000000100 */
[----:B------:R-:W-:-:S04]  /*0780*/  VOTEU.ANY UP1, P0 ;  /* 0x0000000000ff7886 */ /* 0x000fc80000020100 */
[----:B------:R-:W4:Y:S01]  /*0790*/  @UP0 LDCU.64 UR14, c[0x0][0x348] ;  /* 0x00006900ff0e07ac */ /* 0x000f220008000a00 */
[----:B------:R-:W-:Y:S02]  /*07a0*/  @UP0 UIADD3 UR8, UPT, UPT, UR5, 0x180, URZ ;  /* 0x0000018005080890 */ /* 0x000fe4000fffe0ff */
[----:B------:R-:W-:Y:S01]  /*07b0*/  @UP0 UIADD3 UR9, UPT, UPT, UR5, 0x20, URZ ;  /* 0x0000002005090890 */ /* 0x000fe2000fffe0ff */
[----:B------:R-:W-:Y:S01]  /*07c0*/  @UP0 UMOV UR10, 0x8 ;  /* 0x00000008000a0882 */ /* 0x000fe20000000000 */
[----:B------:R-:W-:-:S10]  /*07d0*/  @UP0 UMOV UR11, URZ ;  /* 0x000000ff000b0c82 */ /* 0x000fd40008000000 */
.L_x_6:
        /* <DEDUP_REMOVED lines=14> */
.L_x_7:
        /* <DEDUP_REMOVED lines=14> */
.L_x_8:
        /* <DEDUP_REMOVED lines=14> */
.L_x_9:
        /* <DEDUP_REMOVED lines=14> */
.L_x_10:
        /* <DEDUP_REMOVED lines=14> */
.L_x_11:
        /* <DEDUP_REMOVED lines=14> */
.L_x_12:
        /* <DEDUP_REMOVED lines=14> */
.L_x_13:
        /* <DEDUP_REMOVED lines=14> */
.L_x_14:
        /* <DEDUP_REMOVED lines=14> */
.L_x_15:
        /* <DEDUP_REMOVED lines=14> */
.L_x_16:
        /* <DEDUP_REMOVED lines=14> */
.L_x_17:
        /* <DEDUP_REMOVED lines=14> */
.L_x_18:
        /* <DEDUP_REMOVED lines=14> */
.L_x_19:
        /* <DEDUP_REMOVED lines=14> */
.L_x_20:
        /* <DEDUP_REMOVED lines=14> */
.L_x_21:
        /* <DEDUP_REMOVED lines=14> */
.L_x_22:
        /* <DEDUP_REMOVED lines=14> */
.L_x_23:
        /* <DEDUP_REMOVED lines=14> */
.L_x_24:
        /* <DEDUP_REMOVED lines=14> */
.L_x_25:
        /* <DEDUP_REMOVED lines=14> */
.L_x_26:
        /* <DEDUP_REMOVED lines=14> */
.L_x_27:
        /* <DEDUP_REMOVED lines=14> */
.L_x_28:
[----:B------:R-:W-:Y:S01]  /*1b20*/  @P0 ELECT P1, URZ, PT ;  /* 0x0000000000ff082f */ /* 0x000fe20003820000 */
[----:B----4-:R4:W-:-:S12]  /*1b30*/  @UP1 UTMALDG.4D [UR8], [UR14], desc[URZ] ;  /* 0x0000ff080e0015b4 */ /* 0x0109d80008019000 */
[----:B------:R-:W-:Y:S02]  /*1b40*/  @P1 PLOP3.LUT P0, PT, P1, PT, PT, 0x8, 0x80 ;  /* 0x000000000080181c */ /* 0x000fe40000f0e170 */
[----:B------:R-:W-:-:S11]  /*1b50*/  PLOP3.LUT P1, PT, PT, PT, PT, 0x8, 0x80 ;  /* 0x000000000080781c */ /* 0x000fd60003f2e170 */
[----:B----4-:R-:W-:Y:S05]  /*1b60*/  @P0 BRA.U.ANY `(.L_x_28) ;  /* 0xfffffffd00ec0947 */ /* 0x010fea000393ffff */
[----:B-----5:R-:W-:-:S13]  /*1b70*/  ISETP.GE.AND P0, PT, R3, 0x1, PT ;  /* 0x000000010300780c */ /* 0x020fda0003f06270 */
[----:B------:R-:W-:Y:S05]  /*1b80*/  @!P0 BRA `(.L_x_3) ;  /* 0x0000000400388947 */ /* 0x000fea0003800000 */
[----:B------:R-:W4:Y:S02]  /*1b90*/  SYNCS.PHASECHK.TRANS64.TRYWAIT P0, [R9+URZ+0x8], R6 ;  /* 0x00000806090075a7 */ /* 0x000f2400080011ff */
[----:B----4-:R-:W-:Y:S05]  /*1ba0*/  @!P0 BRA `(.L_x_29) ;  /* 0x0000003800f48947 */ /* 0x010fea0003800000 */
.L_x_82:
[----:B------:R-:W-:Y:S01]  /*1bb0*/  ELECT P0, URZ, PT ;  /* 0x0000000000ff782f */ /* 0x000fe20003800000 */
[----:B------:R-:W-:Y:S01]  /*1bc0*/  IMAD R6, R3, 0x4, R9 ;  /* 0x0000000403067824 */ /* 0x000fe200078e0209 */
[----:B------:R-:W-:Y:S02]  /*1bd0*/  ELECT P1, URZ, PT ;  /* 0x0000000000ff782f */ /* 0x000fe40003820000 */
[----:B------:R-:W-:-:S09]  /*1be0*/  R2UR UR5, R9 ;  /* 0x00000000090572ca */ /* 0x000fd200000e0000 */
[----:B--23--:R-:W2:Y:S01]  /*1bf0*/  @P0 LDC.64 R4, c[0x0][0x348] ;  /* 0x0000d200ff040b82 */ /* 0x00cea20000000a00 */
[----:B------:R-:W-:Y:S01]  /*1c00*/  @P0 R2UR UR17, R9 ;  /* 0x00000000091102ca */ /* 0x000fe200000e0000 */
[----:B------:R-:W-:Y:S01]  /*1c10*/  @P1 IMAD.MOV.U32 R8, RZ, RZ, 0x1800 ;  /* 0x00001800ff081424 */ /* 0x000fe200078e00ff */
[----:B------:R-:W-:Y:S01]  /*1c20*/  VOTEU.ANY UP0, P0 ;  /* 0x0000000000ff7886 */ /* 0x000fe20000000100 */
[----:B------:R-:W-:Y:S02]  /*1c30*/  VOTEU.ANY UP1, P0 ;  /* 0x0000000000ff7886 */ /* 0x000fe40000020100 */
[----:B------:R3:W-:Y:S01]  /*1c40*/  @P1 SYNCS.ARRIVE.TRANS64 RZ, [R9+URZ], R8 ;  /* 0x0000000809ff19a7 */ /* 0x0007e200080000ff */
[----:B------:R-:W4:Y:S01]  /*1c50*/  LDS R7, [R6+0x487c] ;  /* 0x00487c0006077984 */ /* 0x000f220000000800 */
[----:B------:R-:W-:Y:S01]  /*1c60*/  @UP0 UIADD3 UR16, UPT, UPT, UR5, 0x1880, URZ ;  /* 0x0000188005100890 */ /* 0x000fe2000fffe0ff */
[----:B------:R-:W-:Y:S01]  /*1c70*/  @UP0 UMOV UR18, URZ ;  /* 0x000000ff00120c82 */ /* 0x000fe20008000000 */
[----:B--2---:R-:W-:-:S04]  /*1c80*/  @P0 IADD3 R4, P1, PT, R4, 0x80, RZ ;  /* 0x0000008004040810 */ /* 0x004fc80007f3e0ff */
[----:B------:R-:W-:Y:S01]  /*1c90*/  @P0 R2UR UR8, R4 ;  /* 0x00000000040802ca */ /* 0x000fe200000e0000 */
[----:B------:R-:W-:Y:S01]  /*1ca0*/  @P0 IMAD.X R5, RZ, RZ, R5, P1 ;  /* 0x000000ffff050224 */ /* 0x000fe200008e0605 */
[----:B------:R-:W-:-:S04]  /*1cb0*/  PLOP3.LUT P1, PT, PT, PT, PT, 0x8, 0x80 ;  /* 0x000000000080781c */ /* 0x000fc80003f2e170 */
[----:B------:R-:W-:-:S07]  /*1cc0*/  @P0 R2UR UR9, R5 ;  /* 0x00000000050902ca */ /* 0x000fce00000e0000 */
[----:B------:R-:W-:-:S05]  /*1cd0*/  IMAD.U32 R4, RZ, RZ, UR8 ;  /* 0x00000008ff047e24 */ /* 0x000fca000f8e00ff */
[----:B------:R-:W-:Y:S01]  /*1ce0*/  @P0 R2UR UR8, R4 ;  /* 0x00000000040802ca */ /* 0x000fe200000e0000 */
[----:B------:R-:W-:Y:S02]  /*1cf0*/  IMAD.U32 R5, RZ, RZ, UR9 ;  /* 0x00000009ff057e24 */ /* 0x000fe4000f8e00ff */
[----:B----4-:R-:W-:-:S03]  /*1d00*/  IMAD R7, R7, 0x10, R2 ;  /* 0x0000001007077824 */ /* 0x010fc600078e0202 */
[----:B------:R-:W-:Y:S02]  /*1d10*/  @P0 R2UR UR9, R5 ;  /* 0x00000000050902ca */ /* 0x000fe400000e0000 */
[----:B---3--:R-:W-:-:S15]  /*1d20*/  R2UR UR19, R7 ;  /* 0x00000000071372ca */ /* 0x008fde00000e0000 */
.L_x_30:
[----:B------:R-:W-:Y:S01]  /*1d30*/  @P0 ELECT P1, URZ, PT ;  /* 0x0000000000ff082f */ /* 0x000fe20003820000 */
[----:B------:R-:W-:Y:S02]  /*1d40*/  UMOV UR20, UR13 ;  /* 0x0000000d00147c82 */ /* 0x000fe40008000000 */
[----:B------:R2:W-:Y:S10]  /*1d50*/  @UP1 UTMALDG.3D [UR16], [UR8], desc[URZ] ;  /* 0x0000ff10080015b4 */ /* 0x0005f40008011000 */
[----:B------:R-:W-:-:S02]  /*1d60*/  @P1 PLOP3.LUT P0, PT, P1, PT, PT, 0x8, 0x80 ;  /* 0x000000000080181c */ /* 0x000fc40000f0e170 */
[----:B------:R-:W-:-:S11]  /*1d70*/  PLOP3.LUT P1, PT, PT, PT, PT, 0x8, 0x80 ;  /* 0x000000000080781c */ /* 0x000fd60003f2e170 */
[----:B--2---:R-:W-:Y:S05]  /*1d80*/  @P0 BRA.U.ANY `(.L_x_30) ;  /* 0xfffffffd00e80947 */ /* 0x004fea000393ffff */
[----:B------:R-:W-:-:S13]  /*1d90*/  ELECT P0, URZ, PT ;  /* 0x0000000000ff782f */ /* 0x000fda0003800000 */
[----:B------:R-:W2:Y:S01]  /*1da0*/  @P0 LDC.64 R4, c[0x0][0x348] ;  /* 0x0000d200ff040b82 */ /* 0x000ea20000000a00 */
[----:B------:R-:W-:Y:S01]  /*1db0*/  @P0 R2UR UR17, R9 ;  /* 0x00000000091102ca */ /* 0x000fe200000e0000 */
[----:B------:R-:W-:Y:S01]  /*1dc0*/  VOTEU.ANY UP0, P0 ;  /* 0x0000000000ff7886 */ /* 0x000fe20000000100 */
[----:B------:R-:W-:-:S04]  /*1dd0*/  VOTEU.ANY UP1, P0 ;  /* 0x0000000000ff7886 */ /* 0x000fc80000020100 */
[----:B------:R-:W-:Y:S01]  /*1de0*/  @UP0 UIADD3 UR16, UPT, UPT, UR5, 0x2080, URZ ;  /* 0x0000208005100890 */ /* 0x000fe2000fffe0ff */
[----:B------:R-:W-:Y:S01]  /*1df0*/  @UP0 UMOV UR18, 0x40 ;  /* 0x0000004000120882 */ /* 0x000fe20000000000 */
[----:B--2---:R-:W-:-:S04]  /*1e00*/  @P0 IADD3 R6, P1, PT, R4, 0x80, RZ ;  /* 0x0000008004060810 */ /* 0x004fc80007f3e0ff */
[----:B------:R-:W-:Y:S01]  /*1e10*/  @P0 R2UR UR8, R6 ;  /* 0x00000000060802ca */ /* 0x000fe200000e0000 */
[----:B------:R-:W-:Y:S01]  /*1e20*/  @P0 IMAD.X R4, RZ, RZ, R5, P1 ;  /* 0x000000ffff040224 */ /* 0x000fe200008e0605 */
[----:B------:R-:W-:-:S04]  /*1e30*/  PLOP3.LUT P1, PT, PT, PT, PT, 0x8, 0x80 ;  /* 0x000000000080781c */ /* 0x000fc80003f2e170 */
[----:B------:R-:W-:-:S07]  /*1e40*/  @P0 R2UR UR9, R4 ;  /* 0x00000000040902ca */ /* 0x000fce00000e0000 */
[----:B------:R-:W-:-:S05]  /*1e50*/  IMAD.U32 R4, RZ, RZ, UR8 ;  /* 0x00000008ff047e24 */ /* 0x000fca000f8e00ff */
[----:B------:R-:W-:Y:S01]  /*1e60*/  @P0 R2UR UR8, R4 ;  /* 0x00000000040802ca */ /* 0x000fe200000e0000 */
[----:B------:R-:W-:-:S05]  /*1e70*/  IMAD.U32 R5, RZ, RZ, UR9 ;  /* 0x00000009ff057e24 */ /* 0x000fca000f8e00ff */
[----:B------:R-:W-:-:S15]  /*1e80*/  @P0 R2UR UR9, R5 ;  /* 0x00000000050902ca */ /* 0x000fde00000e0000 */
.L_x_31:
[----:B------:R-:W-:Y:S01]  /*1e90*/  @P0 ELECT P1, URZ, PT ;  /* 0x0000000000ff082f */ /* 0x000fe20003820000 */
[----:B------:R-:W-:Y:S02]  /*1ea0*/  UMOV UR20, UR13 ;  /* 0x0000000d00147c82 */ /* 0x000fe40008000000 */
[----:B------:R2:W-:Y:S10]  /*1eb0*/  @UP1 UTMALDG.3D [UR16], [UR8], desc[URZ] ;  /* 0x0000ff10080015b4 */ /* 0x0005f40008011000 */
[----:B------:R-:W-:-:S02]  /*1ec0*/  @P1 PLOP3.LUT P0, PT, P1, PT, PT, 0x8, 0x80 ;  /* 0x000000000080181c */ /* 0x000fc40000f0e170 */
[----:B------:R-:W-:-:S11]  /*1ed0*/  PLOP3.LUT P1, PT, PT, PT, PT, 0x8, 0x80 ;  /* 0x000000000080781c */ /* 0x000fd60003f2e170 */
[----:B--2---:R-:W-:Y:S05]  /*1ee0*/  @P0 BRA.U.ANY `(.L_x_31) ;  /* 0xfffffffd00e80947 */ /* 0x004fea000393ffff */
[----:B------:R-:W-:Y:S01]  /*1ef0*/  ELECT P0, URZ, PT ;  /* 0x0000000000ff782f */ /* 0x000fe20003800000 */
[----:B------:R-:W-:Y:S02]  /*1f00*/  IMAD.MOV.U32 R160, RZ, RZ, RZ ;  /* 0x000000ffffa07224 */ /* 0x000fe400078e00ff */
[----:B------:R-:W-:-:S10]  /*1f10*/  IMAD.MOV.U32 R162, RZ, RZ, 0x1 ;  /* 0x00000001ffa27424 */ /* 0x000fd400078e00ff */
        /* <DEDUP_REMOVED lines=15> */
.L_x_32:
[----:B------:R-:W-:Y:S01]  /*2010*/  @P0 ELECT P1, URZ, PT ;  /* 0x0000000000ff082f */ /* 0x000fe20003820000 */
[----:B------:R-:W-:Y:S02]  /*2020*/  UMOV UR20, UR13 ;  /* 0x0000000d00147c82 */ /* 0x000fe40008000000 */
[----:B------:R4:W-:Y:S10]  /*2030*/  @UP1 UTMALDG.3D [UR16], [UR8], desc[URZ] ;  /* 0x0000ff10080015b4 */ /* 0x0009f40008011000 */
[----:B------:R-:W-:-:S02]  /*2040*/  @P1 PLOP3.LUT P0, PT, P1, PT, PT, 0x8, 0x80 ;  /* 0x000000000080181c */ /* 0x000fc40000f0e170 */
[----:B------:R-:W-:-:S11]  /*2050*/  PLOP3.LUT P1, PT, PT, PT, PT, 0x8, 0x80 ;  /* 0x000000000080781c */ /* 0x000fd60003f2e170 */
[----:B----4-:R-:W-:Y:S05]  /*2060*/  @P0 BRA.U.ANY `(.L_x_32) ;  /* 0xfffffffd00e80947 */ /* 0x010fea000393ffff */
.L_x_3:
[----:B-1----:R-:W-:Y:S05]  /*2070*/  BSYNC B0 ;  /* 0x0000000000007941 */ /* 0x002fea0003800000 */
.L_x_2:
[----:B------:R-:W1:Y:S01]  /*2080*/  S2UR UR8, SR_CgaCtaId ;  /* 0x00000000000879c3 */ /* 0x000e620000008800 */
[----:B------:R-:W-:Y:S01]  /*2090*/  UMOV UR5, 0x400 ;  /* 0x0000040000057882 */ /* 0x000fe20000000000 */
[----:B-----5:R-:W-:Y:S01]  /*20a0*/  ISETP.GE.AND P1, PT, R3, 0x1, PT ;  /* 0x000000010300780c */ /* 0x020fe20003f26270 */
[----:B------:R-:W-:Y:S01]  /*20b0*/  IMAD.MOV.U32 R161, RZ, RZ, RZ ;  /* 0x000000ffffa17224 */ /* 0x000fe200078e00ff */
[----:B------:R-:W-:Y:S01]  /*20c0*/  PLOP3.LUT P0, PT, PT, PT, PT, 0x80, 0x8 ;  /* 0x000000000008781c */ /* 0x000fe20003f0f070 */
[----:B------:R-:W-:Y:S01]  /*20d0*/  IMAD.MOV.U32 R163, RZ, RZ, -0x800000 ;  /* 0xff800000ffa37424 */ /* 0x000fe200078e00ff */
[----:B--23--:R-:W-:Y:S02]  /*20e0*/  CS2R R4, SRZ ;  /* 0x0000000000047805 */ /* 0x00cfe4000001ff00 */
[----:B------:R-:W-:Y:S02]  /*20f0*/  CS2R R6, SRZ ;  /* 0x0000000000067805 */ /* 0x000fe4000001ff00 */
[----:B------:R-:W-:-:S02]  /*2100*/  CS2R R8, SRZ ;  /* 0x0000000000087805 */ /* 0x000fc4000001ff00 */
[----:B------:R-:W-:Y:S02]  /*2110*/  CS2R R10, SRZ ;  /* 0x00000000000a7805 */ /* 0x000fe4000001ff00 */
[----:B------:R-:W-:Y:S02]  /*2120*/  CS2R R12, SRZ ;  /* 0x00000000000c7805 */ /* 0x000fe4000001ff00 */
[----:B------:R-:W-:Y:S02]  /*2130*/  CS2R R14, SRZ ;  /* 0x00000000000e7805 */ /* 0x000fe4000001ff00 */
[----:B------:R-:W-:Y:S02]  /*2140*/  CS2R R16, SRZ ;  /* 0x0000000000107805 */ /* 0x000fe4000001ff00 */
        /* <DEDUP_REMOVED lines=10> */
[----:B------:R-:W-:Y:S01]  /*21f0*/  CS2R R38, SRZ ;  /* 0x0000000000267805 */ /* 0x000fe2000001ff00 */
[----:B-1----:R-:W-:Y:S01]  /*2200*/  ULEA UR5, UR8, UR5, 0x18 ;  /* 0x0000000508057291 */ /* 0x002fe2000f8ec0ff */
[----:B------:R-:W-:Y:S02]  /*2210*/  CS2R R40, SRZ ;  /* 0x0000000000287805 */ /* 0x000fe4000001ff00 */
[----:B------:R-:W-:Y:S02]  /*2220*/  CS2R R42, SRZ ;  /* 0x00000000002a7805 */ /* 0x000fe4000001ff00 */
[----:B------:R-:W-:-:S02]  /*2230*/  CS2R R44, SRZ ;  /* 0x00000000002c7805 */ /* 0x000fc4000001ff00 */
[----:B------:R-:W-:Y:S02]  /*2240*/  CS2R R46, SRZ ;  /* 0x00000000002e7805 */ /* 0x000fe4000001ff00 */
[----:B------:R-:W-:Y:S01]  /*2250*/  CS2R R48, SRZ ;  /* 0x0000000000307805 */ /* 0x000fe2000001ff00 */
[----:B------:R-:W-:Y:S01]  /*2260*/  IMAD.U32 R164, RZ, RZ, UR5 ;  /* 0x00000005ffa47e24 */ /* 0x000fe2000f8e00ff */
[----:B------:R-:W-:Y:S02]  /*2270*/  CS2R R50, SRZ ;  /* 0x0000000000327805 */ /* 0x000fe4000001ff00 */
[----:B------:R-:W-:Y:S02]  /*2280*/  CS2R R52, SRZ ;  /* 0x0000000000347805 */ /* 0x000fe4000001ff00 */
[----:B------:R-:W-:Y:S01]  /*2290*/  CS2R R54, SRZ ;  /* 0x0000000000367805 */ /* 0x000fe2000001ff00 */
[----:B------:R-:W1:Y:S01]  /*22a0*/  SYNCS.PHASECHK.TRANS64.TRYWAIT P3, [R164+URZ+0x20], RZ ;  /* 0x000020ffa40075a7 */ /* 0x000e6200080611ff */
[----:B------:R-:W-:-:S02]  /*22b0*/  CS2R R56, SRZ ;  /* 0x0000000000387805 */ /* 0x000fc4000001ff00 */
[----:B------:R-:W-:Y:S02]  /*22c0*/  CS2R R58, SRZ ;  /* 0x00000000003a7805 */ /* 0x000fe4000001ff00 */
[----:B------:R-:W-:Y:S02]  /*22d0*/  CS2R R60, SRZ ;  /* 0x00000000003c7805 */ /* 0x000fe4000001ff00 */
[----:B------:R-:W-:Y:S02]  /*22e0*/  CS2R R62, SRZ ;  /* 0x00000000003e7805 */ /* 0x000fe4000001ff00 */
[----:B------:R-:W-:Y:S01]  /*22f0*/  CS2R R64, SRZ ;  /* 0x0000000000407805 */ /* 0x000fe2000001ff00 */
[----:B------:R-:W-:Y:S02]  /*2300*/  IMAD.MOV.U32 R66, RZ, RZ, RZ ;  /* 0x000000ffff427224 */ /* 0x000fe400078e00ff */
[----:B------:R-:W-:Y:S01]  /*2310*/  IMAD R124, R67, 0x10, R164 ;  /* 0x00000010437c7824 */ /* 0x000fe200078e02a4 */
[----:B-1----:R-:W-:Y:S06]  /*2320*/  @P3 BRA `(.L_x_33) ;  /* 0x0000000000083947 */ /* 0x002fec0003800000 */
[----:B------:R-:W1:Y:S02]  /*2330*/  SYNCS.PHASECHK.TRANS64.TRYWAIT P3, [R164+URZ+0x20], RZ ;  /* 0x000020ffa40075a7 */ /* 0x000e6400080611ff */
[----:B-1----:R-:W-:Y:S05]  /*2340*/  @!P3 BRA `(.L_x_34) ;  /* 0x000000340028b947 */ /* 0x002fea0003800000 */
.L_x_33:
[----:B------:R-:W2:Y:S01]  /*2350*/  LDSM.16.M88.2 R68, [R124+0x80] ;  /* 0x000080007c44783b */ /* 0x000ea20000000100 */
[----:B------:R-:W-:Y:S01]  /*2360*/  IMAD.MOV.U32 R67, RZ, RZ, RZ ;  /* 0x000000ffff437224 */ /* 0x000fe200078e00ff */
[----:B------:R-:W-:Y:S02]  /*2370*/  CS2R R116, SRZ ;  /* 0x0000000000747805 */ /* 0x000fe4000001ff00 */
[----:B------:R-:W-:Y:S01]  /*2380*/  CS2R R118, SRZ ;  /* 0x0000000000767805 */ /* 0x000fe2000001ff00 */
[----:B------:R-:W3:Y:S01]  /*2390*/  LDSM.16.M88.2 R70, [R124+0x180] ;  /* 0x000180007c46783b */ /* 0x000ee20000000100 */
[----:B------:R-:W-:Y:S02]  /*23a0*/  CS2R R120, SRZ ;  /* 0x0000000000787805 */ /* 0x000fe4000001ff00 */
[----:B------:R-:W-:Y:S02]  /*23b0*/  CS2R R122, SRZ ;  /* 0x00000000007a7805 */ /* 0x000fe4000001ff00 */
[----:B------:R-:W-:Y:S01]  /*23c0*/  CS2R R126, SRZ ;  /* 0x00000000007e7805 */ /* 0x000fe2000001ff00 */
[----:B------:R-:W4:Y:S01]  /*23d0*/  LDSM.16.M88.2 R72, [R124+0x280] ;  /* 0x000280007c48783b */ /* 0x000f220000000100 */
[----:B------:R-:W-:-:S02]  /*23e0*/  CS2R R128, SRZ ;  /* 0x0000000000807805 */ /* 0x000fc4000001ff00 */
[----:B------:R-:W-:Y:S02]  /*23f0*/  CS2R R130, SRZ ;  /* 0x0000000000827805 */ /* 0x000fe4000001ff00 */
[----:B------:R-:W-:Y:S01]  /*2400*/  CS2R R132, SRZ ;  /* 0x0000000000847805 */ /* 0x000fe2000001ff00 */
[----:B------:R-:W1:Y:S01]  /*2410*/  LDSM.16.M88.2 R74, [R124+0x380] ;  /* 0x000380007c4a783b */ /* 0x000e620000000100 */
[----:B------:R-:W-:Y:S02]  /*2420*/  CS2R R134, SRZ ;  /* 0x0000000000867805 */ /* 0x000fe4000001ff00 */
[----:B------:R-:W-:Y:S02]  /*2430*/  CS2R R136, SRZ ;  /* 0x0000000000887805 */ /* 0x000fe4000001ff00 */
[----:B------:R-:W-:Y:S01]  /*2440*/  CS2R R138, SRZ ;  /* 0x00000000008a7805 */ /* 0x000fe2000001ff00 */
[----:B------:R-:W1:Y:S01]  /*2450*/  LDSM.16.M88.2 R76, [R124+0x480] ;  /* 0x000480007c4c783b */ /* 0x000e620000000100 */
[----:B------:R-:W-:-:S02]  /*2460*/  CS2R R140, SRZ ;  /* 0x00000000008c7805 */ /* 0x000fc4000001ff00 */
[----:B------:R-:W-:Y:S02]  /*2470*/  CS2R R142, SRZ ;  /* 0x00000000008e7805 */ /* 0x000fe4000001ff00 */
[----:B------:R-:W-:Y:S01]  /*2480*/  CS2R R144, SRZ ;  /* 0x0000000000907805 */ /* 0x000fe2000001ff00 */
[----:B------:R-:W1:Y:S01]  /*2490*/  LDSM.16.M88.2 R78, [R124+0x580] ;  /* 0x000580007c4e783b */ /* 0x000e620000000100 */
[----:B------:R-:W-:-:S03]  /*24a0*/  CS2R R146, SRZ ;  /* 0x0000000000927805 */ /* 0x000fc6000001ff00 */
[----:B------:R-:W1:Y:S04]  /*24b0*/  LDSM.16.M88.2 R80, [R124+0x680] ;  /* 0x000680007c50783b */ /* 0x000e680000000100 */
        /* <DEDUP_REMOVED lines=16> */
[----:B------:R5:W1:Y:S01]  /*25c0*/  LDSM.16.M88.2 R114, [R124+0x1780] ;  /* 0x001780007c72783b */ /* 0x000a620000000100 */
[----:B------:R1:W1:Y:S01]  /*25d0*/  @P1 SYNCS.PHASECHK.TRANS64.TRYWAIT P0, [R164+URZ], RZ ;  /* 0x000000ffa40015a7 */ /* 0x00026200080011ff */
[----:B-----5:R-:W-:Y:S01]  /*25e0*/  CS2R R124, SRZ ;  /* 0x00000000007c7805 */ /* 0x020fe2000001ff00 */
[----:B--234-:R-:W-:Y:S06]  /*25f0*/  @!P1 BRA `(.L_x_35) ;  /* 0x0000001800b49947 */ /* 0x01cfec0003800000 */
[----:B------:R-:W2:Y:S01]  /*2600*/  LDC.64 R182, c[0x0][0x348] ;  /* 0x0000d200ffb67b82 */ /* 0x000ea20000000a00 */
[----:B------:R-:W-:Y:S01]  /*2610*/  IMAD.MOV R165, RZ, RZ, -R3 ;  /* 0x000000ffffa57224 */ /* 0x000fe200078e0a03 */
[----:B------:R-:W-:Y:S01]  /*2620*/  CS2R R168, SRZ ;  /* 0x0000000000a87805 */ /* 0x000fe2000001ff00 */
[----:B------:R-:W-:Y:S02]  /*2630*/  IMAD.MOV.U32 R161, RZ, RZ, RZ ;  /* 0x000000ffffa17224 */ /* 0x000fe400078e00ff */
[----:B------:R-:W-:Y:S02]  /*2640*/  IMAD.MOV.U32 R163, RZ, RZ, -0x800000 ;  /* 0xff800000ffa37424 */ /* 0x000fe400078e00ff */
[----:B------:R-:W-:Y:S02]  /*2650*/  IMAD.MOV.U32 R185, RZ, RZ, 0x1 ;  /* 0x00000001ffb97424 */ /* 0x000fe400078e00ff */
[----:B------:R-:W-:Y:S02]  /*2660*/  IMAD.MOV.U32 R167, RZ, RZ, RZ ;  /* 0x000000ffffa77224 */ /* 0x000fe400078e00ff */
[----:B------:R-:W-:-:S07]  /*2670*/  IMAD.MOV.U32 R170, RZ, RZ, RZ ;  /* 0x000000ffffaa7224 */ /* 0x000fce00078e00ff */
.L_x_60:
[----:B------:R-:W-:Y:S01]  /*2680*/  ISETP.NE.AND P2, PT, R184, RZ, PT ;  /* 0x000000ffb800720c */ /* 0x000fe20003f45270 */
[----:B------:R-:W-:Y:S03]  /*2690*/  BSSY B0, `(.L_x_36) ;  /* 0x0000009000007945 */ /* 0x000fe60003800000 */
[----:B------:R-:W-:Y:S01]  /*26a0*/  ISETP.GE.OR P1, PT, R168, R3, P2 ;  /* 0x00000003a800720c */ /* 0x000fe20001726670 */
[----:B-1----:R-:W-:-:S12]  /*26b0*/  @P0 BRA `(.L_x_37) ;  /* 0x0000000000180947 */ /* 0x002fd80003800000 */
[----:B------:R-:W1:Y:S01]  /*26c0*/  S2R R149, SR_CgaCtaId ;  /* 0x0000000000957919 */ /* 0x000e620000008800 */
[----:B------:R-:W-:Y:S01]  /*26d0*/  MOV R0, 0x400 ;  /* 0x0000040000007802 */ /* 0x000fe20000000f00 */
[----:B------:R-:W-:-:S03]  /*26e0*/  IMAD.U32 R148, R167, -0x80000000, RZ ;  /* 0x80000000a7947824 */ /* 0x000fc600078e00ff */
[----:B-1----:R-:W-:-:S04]  /*26f0*/  LEA R151, R149, R0, 0x18 ;  /* 0x0000000095977211 */ /* 0x002fc800078ec0ff */
[----:B------:R-:W1:Y:S02]  /*2700*/  SYNCS.PHASECHK.TRANS64.TRYWAIT P0, [R151+URZ], R148 ;  /* 0x00000094970075a7 */ /* 0x000e6400080011ff */
[----:B-1----:R-:W-:Y:S05]  /*2710*/  @!P0 BRA `(.L_x_38) ;  /* 0x0000003000488947 */ /* 0x002fea0003800000 */
.L_x_37:
[----:B------:R-:W-:Y:S05]  /*2720*/  BSYNC B0 ;  /* 0x0000000000007941 */ /* 0x000fea0003800000 */
.L_x_36:
[----:B------:R-:W-:Y:S04]  /*2730*/  BSSY B0, `(.L_x_39) ;  /* 0x0000055000007945 */ /* 0x000fe80003800000 */
[----:B------:R-:W-:Y:S05]  /*2740*/  @P1 BRA `(.L_x_40) ;  /* 0x00000004004c1947 */ /* 0x000fea0003800000 */
[----:B-1----:R-:W1:Y:S01]  /*2750*/  S2R R149, SR_CgaCtaId ;  /* 0x0000000000957919 */ /* 0x002e620000008800 */
[----:B------:R-:W-:Y:S01]  /*2760*/  MOV R0, 0x400 ;  /* 0x0000040000007802 */ /* 0x000fe20000000f00 */
[----:B------:R-:W-:Y:S01]  /*2770*/  IMAD.U32 R148, R185, -0x80000000, RZ ;  /* 0x80000000b9947824 */ /* 0x000fe200078e00ff */
[----:B------:R-:W-:Y:S02]  /*2780*/  BSSY B1, `(.L_x_41) ;  /* 0x0000004000017945 */ /* 0x000fe40003800000 */
[----:B-1----:R-:W-:-:S04]  /*2790*/  LEA R153, R149, R0, 0x18 ;  /* 0x0000000095997211 */ /* 0x002fc800078ec0ff */
[----:B------:R-:W1:Y:S02]  /*27a0*/  SYNCS.PHASECHK.TRANS64.TRYWAIT P0, [R153+URZ+0x18], R148 ;  /* 0x00001894990075a7 */ /* 0x000e6400080011ff */
[----:B-1----:R-:W-:Y:S05]  /*27b0*/  @!P0 BRA `(.L_x_42) ;  /* 0x0000003000388947 */ /* 0x002fea0003800000 */
.L_x_85:
[----:B------:R-:W-:Y:S05]  /*27c0*/  BSYNC B1 ;  /* 0x0000000000017941 */ /* 0x000fea0003800000 */
.L_x_41:
[----:B------:R-:W-:Y:S02]  /*27d0*/  ELECT P1, URZ, PT ;  /* 0x0000000000ff782f */ /* 0x000fe40003820000 */
[----:B------:R-:W-:Y:S02]  /*27e0*/  LOP3.LUT R0, RZ, R168, RZ, 0x33, !PT ;  /* 0x000000a8ff007212 */ /* 0x000fe400078e33ff */
[----:B------:R-:W-:Y:S01]  /*27f0*/  ELECT P0, URZ, PT ;  /* 0x0000000000ff782f */ /* 0x000fe20003800000 */
[----:B------:R-:W3:Y:S01]  /*2800*/  S2UR UR20, SR_CTAID.Y ;  /* 0x00000000001479c3 */ /* 0x000ee20000002600 */
[----:B------:R-:W-:Y:S01]  /*2810*/  R2UR UR5, R153 ;  /* 0x00000000990572ca */ /* 0x000fe200000e0000 */
[----:B------:R-:W-:-:S04]  /*2820*/  IMAD.IADD R0, R3, 0x1, R0 ;  /* 0x0000000103007824 */ /* 0x000fc800078e0200 */
[----:B------:R-:W-:Y:S02]  /*2830*/  IMAD R0, R0, 0x4, R153 ;  /* 0x0000000400007824 */ /* 0x000fe400078e0299 */
[----:B------:R-:W-:-:S04]  /*2840*/  @P1 IMAD.MOV.U32 R148, RZ, RZ, 0x1800 ;  /* 0x00001800ff941424 */ /* 0x000fc800078e00ff */
[----:B------:R-:W-:Y:S01]  /*2850*/  VOTEU.ANY UP0, P0 ;  /* 0x0000000000ff7886 */ /* 0x000fe20000000100 */
[----:B------:R-:W-:Y:S01]  /*2860*/  VOTEU.ANY UP1, P0 ;  /* 0x0000000000ff7886 */ /* 0x000fe20000020100 */
[----:B------:R4:W-:Y:S01]  /*2870*/  @P1 SYNCS.ARRIVE.TRANS64 RZ, [R153+URZ+0x10], R148 ;  /* 0x0000109499ff19a7 */ /* 0x0009e200080000ff */
[----:B------:R-:W5:Y:S02]  /*2880*/  LDS R151, [R0+0x4880] ;  /* 0x0048800000977984 */ /* 0x000f640000000800 */
[----:B------:R-:W-:Y:S02]  /*2890*/  @UP0 UIADD3 UR16, UPT, UPT, UR5, 0x3080, URZ ;  /* 0x0000308005100890 */ /* 0x000fe4000fffe0ff */
[----:B------:R-:W-:Y:S01]  /*28a0*/  @UP0 UIADD3 UR17, UPT, UPT, UR5, 0x10, URZ ;  /* 0x0000001005110890 */ /* 0x000fe2000fffe0ff */
[----:B------:R-:W-:Y:S01]  /*28b0*/  @UP0 UMOV UR18, URZ ;  /* 0x000000ff00120c82 */ /* 0x000fe20008000000 */
[----:B--2-4-:R-:W-:-:S04]  /*28c0*/  @P0 IADD3 R148, P1, PT, R182, 0x100, RZ ;  /* 0x00000100b6940810 */ /* 0x014fc80007f3e0ff */
[----:B------:R-:W-:Y:S01]  /*28d0*/  @P0 R2UR UR8, R148 ;  /* 0x00000000940802ca */ /* 0x000fe200000e0000 */
[----:B-1----:R-:W-:Y:S01]  /*28e0*/  @P0 IMAD.X R149, RZ, RZ, R183, P1 ;  /* 0x000000ffff950224 */ /* 0x002fe200008e06b7 */
[----:B------:R-:W-:-:S04]  /*28f0*/  PLOP3.LUT P1, PT, PT, PT, PT, 0x8, 0x80 ;  /* 0x000000000080781c */ /* 0x000fc80003f2e170 */
[----:B------:R-:W-:-:S07]  /*2900*/  @P0 R2UR UR9, R149 ;  /* 0x00000000950902ca */ /* 0x000fce00000e0000 */
[----:B------:R-:W-:-:S05]  /*2910*/  IMAD.U32 R148, RZ, RZ, UR8 ;  /* 0x00000008ff947e24 */ /* 0x000fca000f8e00ff */
[----:B------:R-:W-:Y:S01]  /*2920*/  @P0 R2UR UR8, R148 ;  /* 0x00000000940802ca */ /* 0x000fe200000e0000 */
[----:B------:R-:W-:-:S05]  /*2930*/  IMAD.U32 R149, RZ, RZ, UR9 ;  /* 0x00000009ff957e24 */ /* 0x000fca000f8e00ff */
[----:B------:R-:W-:Y:S01]  /*2940*/  @P0 R2UR UR9, R149 ;  /* 0x00000000950902ca */ /* 0x000fe200000e0000 */
[----:B---3-5:R-:W-:-:S14]  /*2950*/  IMAD R151, R151, 0x10, R2 ;  /* 0x0000001097977824 */ /* 0x028fdc00078e0202 */
.L_x_43:
[----:B------:R-:W-:-:S13]  /*2960*/  @P0 ELECT P1, URZ, PT ;  /* 0x0000000000ff082f */ /* 0x000fda0003820000 */
[----:B------:R-:W-:Y:S02]  /*2970*/  @P1 R2UR.BROADCAST UR19, R151 ;  /* 0x00000000971312ca */ /* 0x000fe400008e0000 */
[----:B------:R-:W-:-:S11]  /*2980*/  @P1 PLOP3.LUT P0, PT, P1, PT, PT, 0x8, 0x80 ;  /* 0x000000000080181c */ /* 0x000fd60000f0e170 */
[----:B------:R1:W-:Y:S01]  /*2990*/  @UP1 UTMALDG.3D [UR16], [UR8], desc[URZ] ;  /* 0x0000ff10080015b4 */ /* 0x0003e20008011000 */
[----:B------:R-:W-:Y:S01]  /*29a0*/  PLOP3.LUT P1, PT, PT, PT, PT, 0x8, 0x80 ;  /* 0x000000000080781c */ /* 0x000fe20003f2e170 */
[----:B-1----:R-:W-:-:S12]  /*29b0*/  @P0 BRA.U.ANY `(.L_x_43) ;  /* 0xfffffffd00e80947 */ /* 0x002fd8000393ffff */
[----:B------:R-:W-:-:S13]  /*29c0*/  ELECT P0, URZ, PT ;  /* 0x0000000000ff782f */ /* 0x000fda0003800000 */
[----:B------:R-:W-:Y:S01]  /*29d0*/  @P0 IADD3 R0, P1, PT, R182, 0x100, RZ ;  /* 0x00000100b6000810 */ /* 0x000fe20007f3e0ff */
[----:B------:R-:W-:Y:S01]  /*29e0*/  VOTEU.ANY UP0, P0 ;  /* 0x0000000000ff7886 */ /* 0x000fe20000000100 */
[----:B------:R-:W-:Y:S02]  /*29f0*/  VOTEU.ANY UP1, P0 ;  /* 0x0000000000ff7886 */ /* 0x000fe40000020100 */
[----:B------:R-:W-:Y:S01]  /*2a00*/  @P0 R2UR UR8, R0 ;  /* 0x00000000000802ca */ /* 0x000fe200000e0000 */
[----:B------:R-:W-:Y:S01]  /*2a10*/  @P0 IMAD.X R148, RZ, RZ, R183, P1 ;  /* 0x000000ffff940224 */ /* 0x000fe200008e06b7 */
[----:B------:R-:W-:Y:S01]  /*2a20*/  PLOP3.LUT P1, PT, PT, PT, PT, 0x8, 0x80 ;  /* 0x000000000080781c */ /* 0x000fe20003f2e170 */
[----:B------:R-:W-:Y:S02]  /*2a30*/  @UP0 UIADD3 UR16, UPT, UPT, UR5, 0x3880, URZ ;  /* 0x0000388005100890 */ /* 0x000fe4000fffe0ff */
[----:B------:R-:W-:Y:S01]  /*2a40*/  @UP0 UIADD3 UR17, UPT, UPT, UR5, 0x10, URZ ;  /* 0x0000001005110890 */ /* 0x000fe2000fffe0ff */
[----:B------:R-:W-:Y:S01]  /*2a50*/  @P0 R2UR UR9, R148 ;  /* 0x00000000940902ca */ /* 0x000fe200000e0000 */
[----:B------:R-:W-:-:S06]  /*2a60*/  @UP0 UMOV UR18, 0x40 ;  /* 0x0000004000120882 */ /* 0x000fcc0000000000 */
[----:B------:R-:W-:-:S05]  /*2a70*/  IMAD.U32 R148, RZ, RZ, UR8 ;  /* 0x00000008ff947e24 */ /* 0x000fca000f8e00ff */
[----:B------:R-:W-:Y:S01]  /*2a80*/  @P0 R2UR UR8, R148 ;  /* 0x00000000940802ca */ /* 0x000fe200000e0000 */
[----:B------:R-:W-:-:S05]  /*2a90*/  IMAD.U32 R149, RZ, RZ, UR9 ;  /* 0x00000009ff957e24 */ /* 0x000fca000f8e00ff */
[----:B------:R-:W-:-:S15]  /*2aa0*/  @P0 R2UR UR9, R149 ;  /* 0x00000000950902ca */ /* 0x000fde00000e0000 */
.L_x_44:
        /* <DEDUP_REMOVED lines=21> */
.L_x_45:
[----:B------:R-:W-:-:S13]  /*2c00*/  @P0 ELECT P1, URZ, PT ;  /* 0x0000000000ff082f */ /* 0x000fda0003820000 */
[----:B------:R-:W-:Y:S02]  /*2c10*/  @P1 R2UR.BROADCAST UR19, R151 ;  /* 0x00000000971312ca */ /* 0x000fe400008e0000 */
[----:B------:R-:W-:-:S11]  /*2c20*/  @P1 PLOP3.LUT P0, PT, P1, PT, PT, 0x8, 0x80 ;  /* 0x000000000080181c */ /* 0x000fd60000f0e170 */
[----:B------:R1:W-:Y:S01]  /*2c30*/  @UP1 UTMALDG.3D [UR16], [UR8], desc[URZ] ;  /* 0x0000ff10080015b4 */ /* 0x0003e20008011000 */
[----:B------:R-:W-:Y:S01]  /*2c40*/  PLOP3.LUT P1, PT, PT, PT, PT, 0x8, 0x80 ;  /* 0x000000000080781c */ /* 0x000fe20003f2e170 */
[----:B-1----:R-:W-:-:S12]  /*2c50*/  @P0 BRA.U.ANY `(.L_x_45) ;  /* 0xfffffffd00e80947 */ /* 0x002fd8000393ffff */
[----:B------:R-:W-:Y:S01]  /*2c60*/  VIADD R168, R168, 0x1 ;  /* 0x00000001a8a87836 */ /* 0x000fe20000000000 */
[----:B------:R-:W-:-:S07]  /*2c70*/  LOP3.LUT R185, R185, 0x1, RZ, 0x3c, !PT ;  /* 0x00000001b9b97812 */ /* 0x000fce00078e3cff */
.L_x_40:
[----:B------:R-:W-:Y:S05]  /*2c80*/  BSYNC B0 ;  /* 0x0000000000007941 */ /* 0x000fea0003800000 */
.L_x_39:
[----:B------:R-:W3:Y:S01]  /*2c90*/  S2R R0, SR_TID.X ;  /* 0x0000000000007919 */ /* 0x000ee20000002100 */
[----:B------:R-:W4:Y:S01]  /*2ca0*/  S2UR UR8, SR_CgaCtaId ;  /* 0x00000000000879c3 */ /* 0x000f220000008800 */
[----:B------:R-:W-:Y:S01]  /*2cb0*/  UMOV UR5, 0x400 ;  /* 0x0000040000057882 */ /* 0x000fe20000000000 */
[----:B------:R-:W-:Y:S01]  /*2cc0*/  ISETP.GE.OR P0, PT, R162, R3, P2 ;  /* 0x00000003a200720c */ /* 0x000fe20001706670 */
[----:B------:R-:W-:Y:S01]  /*2cd0*/  BSSY B0, `(.L_x_46) ;  /* 0x0000090000007945 */ /* 0x000fe20003800000 */
[----:B------:R-:W-:Y:S01]  /*2ce0*/  LOP3.LUT R167, R167, 0x1, RZ, 0x3c, !PT ;  /* 0x00000001a7a77812 */ /* 0x000fe200078e3cff */
[----:B----4-:R-:W-:-:S06]  /*2cf0*/  ULEA UR5, UR8, UR5, 0x18 ;  /* 0x0000000508057291 */ /* 0x010fcc000f8ec0ff */
[----:B------:R-:W-:Y:S01]  /*2d00*/  IMAD.U32 R164, RZ, RZ, UR5 ;  /* 0x00000005ffa47e24 */ /* 0x000fe2000f8e00ff */
[C---:B---3--:R-:W-:Y:S01]  /*2d10*/  ISETP.NE.AND P1, PT, R0.reuse, RZ, PT ;  /* 0x000000ff0000720c */ /* 0x048fe20003f25270 */
[C---:B------:R-:W-:Y:S02]  /*2d20*/  IMAD R148, R0.reuse, 0x40, R0 ;  /* 0x0000004000947824 */ /* 0x040fe400078e0200 */
[----:B-1----:R-:W-:-:S03]  /*2d30*/  IMAD.SHL.U32 R149, R0, 0x20, RZ ;  /* 0x0000002000957824 */ /* 0x002fc600078e00ff */
[----:B------:R-:W-:-:S04]  /*2d40*/  LOP3.LUT R148, R148, 0x1c8, RZ, 0xc0, !PT ;  /* 0x000001c894947812 */ /* 0x000fc800078ec0ff */
[----:B------:R-:W-:-:S04]  /*2d50*/  LOP3.LUT R149, R148, 0x200, R149, 0xf8, !PT ;  /* 0x0000020094957812 */ /* 0x000fc800078ef895 */
[----:B------:R-:W-:-:S05]  /*2d60*/  IADD3 R149, PT, PT, R164, R149, R149 ;  /* 0x00000095a4957210 */ /* 0x000fca0007ffe095 */
[C---:B------:R-:W-:Y:S02]  /*2d70*/  VIADD R186, R149.reuse, 0x1880 ;  /* 0x0000188095ba7836 */ /* 0x040fe40000000000 */
[C---:B------:R-:W-:Y:S02]  /*2d80*/  VIADD R180, R149.reuse, 0x18a0 ;  /* 0x000018a095b47836 */ /* 0x040fe40000000000 */
[C---:B------:R-:W-:Y:S01]  /*2d90*/  VIADD R171, R149.reuse, 0x18c0 ;  /* 0x000018c095ab7836 */ /* 0x040fe20000000000 */
[----:B------:R-:W-:Y:S01]  /*2da0*/  SHF.R.U32.HI R151, RZ, 0x3, R186 ;  /* 0x00000003ff977819 */ /* 0x000fe200000116ba */
[----:B------:R-:W-:-:S03]  /*2db0*/  VIADD R149, R149, 0x18e0 ;  /* 0x000018e095957836 */ /* 0x000fc60000000000 */
[----:B------:R-:W-:Y:S02]  /*2dc0*/  LOP3.LUT R186, R186, 0x70, R151, 0x78, !PT ;  /* 0x00000070baba7812 */ /* 0x000fe400078e7897 */
[----:B------:R-:W-:Y:S02]  /*2dd0*/  SHF.R.U32.HI R151, RZ, 0x3, R180 ;  /* 0x00000003ff977819 */ /* 0x000fe400000116b4 */
[----:B------:R-:W-:Y:S01]  /*2de0*/  SHF.R.U32.HI R148, RZ, 0x3, R171 ;  /* 0x00000003ff947819 */ /* 0x000fe200000116ab */
[----:B------:R-:W1:Y:S01]  /*2df0*/  LDSM.16.M88.4 R172, [R186] ;  /* 0x00000000baac783b */ /* 0x000e620000000200 */
[----:B------:R-:W-:Y:S02]  /*2e00*/  LOP3.LUT R180, R180, 0x70, R151, 0x78, !PT ;  /* 0x00000070b4b47812 */ /* 0x000fe400078e7897 */
[----:B------:R-:W-:Y:S02]  /*2e10*/  LOP3.LUT R171, R171, 0x70, R148, 0x78, !PT ;  /* 0x00000070abab7812 */ /* 0x000fe400078e7894 */
[----:B------:R-:W-:Y:S01]  /*2e20*/  SHF.R.U32.HI R148, RZ, 0x3, R149 ;  /* 0x00000003ff947819 */ /* 0x000fe20000011695 */
[----:B------:R-:W3:Y:S03]  /*2e30*/  LDSM.16.M88.4 R152, [R180] ;  /* 0x00000000b498783b */ /* 0x000ee60000000200 */
[----:B------:R-:W-:Y:S01]  /*2e40*/  LOP3.LUT R181, R149, 0x70, R148, 0x78, !PT ;  /* 0x0000007095b57812 */ /* 0x000fe200078e7894 */
[----:B------:R-:W4:Y:S04]  /*2e50*/  LDSM.16.M88.4 R156, [R171] ;  /* 0x00000000ab9c783b */ /* 0x000f280000000200 */
[----:B------:R-:W5:Y:S01]  /*2e60*/  LDSM.16.M88.4 R148, [R181] ;  /* 0x00000000b594783b */ /* 0x000f620000000200 */
[C---:B-1----:R-:W-:Y:S08]  /*2e70*/  HMMA.16816.F32.BF16 R176, R68.reuse, R172, RZ ;  /* 0x000000ac44b0723c */ /* 0x042ff000000418ff */
[----:B------:R-:W-:-:S12]  /*2e80*/  HMMA.16816.F32.BF16 R172, R68, R174, RZ ;  /* 0x000000ae44ac723c */ /* 0x000fd800000418ff */
[C---:B---3--:R-:W-:Y:S08]  /*2e90*/  HMMA.16816.F32.BF16 R176, R72.reuse, R152, R176 ;  /* 0x0000009848b0723c */ /* 0x048ff000000418b0 */
[----:B------:R-:W-:Y:S01]  /*2ea0*/  HMMA.16816.F32.BF16 R172, R72, R154, R172 ;  /* 0x0000009a48ac723c */ /* 0x000fe200000418ac */
[----:B------:R-:W1:Y:S11]  /*2eb0*/  LDSM.16.M88.4 R152, [R186+0x800] ;  /* 0x00080000ba98783b */ /* 0x000e760000000200 */
[C---:B----4-:R-:W-:Y:S08]  /*2ec0*/  HMMA.16816.F32.BF16 R176, R76.reuse, R156, R176 ;  /* 0x0000009c4cb0723c */ /* 0x050ff000000418b0 */
[----:B------:R-:W-:Y:S01]  /*2ed0*/  HMMA.16816.F32.BF16 R172, R76, R158, R172 ;  /* 0x0000009e4cac723c */ /* 0x000fe200000418ac */
[----:B------:R-:W3:Y:S11]  /*2ee0*/  LDSM.16.M88.4 R156, [R180+0x800] ;  /* 0x00080000b49c783b */ /* 0x000ef60000000200 */
[C---:B-----5:R-:W-:Y:S08]  /*2ef0*/  HMMA.16816.F32.BF16 R176, R80.reuse, R148, R176 ;  /* 0x0000009450b0723c */ /* 0x060ff000000418b0 */
[----:B------:R-:W-:Y:S01]  /*2f00*/  HMMA.16816.F32.BF16 R172, R80, R150, R172 ;  /* 0x0000009650ac723c */ /* 0x000fe200000418ac */
[----:B------:R-:W4:Y:S11]  /*2f10*/  LDSM.16.M88.4 R148, [R171+0x800] ;  /* 0x00080000ab94783b */ /* 0x000f360000000200 */
[C---:B-1----:R-:W-:Y:S08]  /*2f20*/  HMMA.16816.F32.BF16 R176, R84.reuse, R152, R176 ;  /* 0x0000009854b0723c */ /* 0x042ff000000418b0 */
[----:B------:R-:W-:Y:S01]  /*2f30*/  HMMA.16816.F32.BF16 R172, R84, R154, R172 ;  /* 0x0000009a54ac723c */ /* 0x000fe200000418ac */
[----:B------:R-:W1:Y:S11]  /*2f40*/  LDSM.16.M88.4 R152, [R181+0x800] ;  /* 0x00080000b598783b */ /* 0x000e760000000200 */
[C---:B---3--:R-:W-:Y:S08]  /*2f50*/  HMMA.16816.F32.BF16 R176, R88.reuse, R156, R176 ;  /* 0x0000009c58b0723c */ /* 0x048ff000000418b0 */
[----:B------:R-:W-:Y:S01]  /*2f60*/  HMMA.16816.F32.BF16 R172, R88, R158, R172 ;  /* 0x0000009e58ac723c */ /* 0x000fe200000418ac */
[----:B------:R-:W3:Y:S11]  /*2f70*/  LDSM.16.M88.4 R156, [R186+0x1000] ;  /* 0x00100000ba9c783b */ /* 0x000ef60000000200 */
[C---:B----4-:R-:W-:Y:S08]  /*2f80*/  HMMA.16816.F32.BF16 R176, R92.reuse, R148, R176 ;  /* 0x000000945cb0723c */ /* 0x050ff000000418b0 */
        /* <DEDUP_REMOVED lines=8> */
[----:B----4-:R-:W-:Y:S01]  /*3010*/  HMMA.16816.F32.BF16 R176, R104, R148, R176 ;  /* 0x0000009468b0723c */ /* 0x010fe200000418b0 */
[----:B------:R-:W-:-:S04]  /*3020*/  @!P1 IMAD.MOV.U32 R149, RZ, RZ, 0x1 ;  /* 0x00000001ff959424 */ /* 0x000fc800078e00ff */
[----:B------:R4:W-:Y:S03]  /*3030*/  @!P1 SYNCS.ARRIVE.TRANS64.ART0 RZ, [R164+URZ+0x8], R149 ;  /* 0x00000895a4ff99a7 */ /* 0x0009e600085000ff */
[----:B------:R-:W-:-:S12]  /*3040*/  HMMA.16816.F32.BF16 R172, R104, R150, R172 ;  /* 0x0000009668ac723c */ /* 0x000fd800000418ac */
[C---:B-1----:R-:W-:Y:S08]  /*3050*/  HMMA.16816.F32.BF16 R176, R108.reuse, R152, R176 ;  /* 0x000000986cb0723c */ /* 0x042ff000000418b0 */
[----:B------:R-:W-:-:S12]  /*3060*/  HMMA.16816.F32.BF16 R172, R108, R154, R172 ;  /* 0x0000009a6cac723c */ /* 0x000fd800000418ac */
[C---:B---3--:R-:W-:Y:S08]  /*3070*/  HMMA.16816.F32.BF16 R152, R112.reuse, R156, R176 ;  /* 0x0000009c7098723c */ /* 0x048ff000000418b0 */
[----:B------:R-:W-:Y:S01]  /*3080*/  HMMA.16816.F32.BF16 R156, R112, R158, R172 ;  /* 0x0000009e709c723c */ /* 0x000fe200000418ac */
[----:B------:R-:W-:-:S04]  /*3090*/  NOP ;  /* 0x0000000000007918 */ /* 0x000fc80000000000 */
[----:B----4-:R-:W-:-:S15]  /*30a0*/  @P0 BRA `(.L_x_47) ;  /* 0x0000000400480947 */ /* 0x010fde0003800000 */
[----:B------:R-:W-:Y:S01]  /*30b0*/  IMAD.U32 R149, R160, -0x80000000, RZ ;  /* 0x80000000a0957824 */ /* 0x000fe200078e00ff */
[----:B------:R-:W-:Y:S03]  /*30c0*/  BSSY B1, `(.L_x_48) ;  /* 0x0000003000017945 */ /* 0x000fe60003800000 */
[----:B------:R-:W1:Y:S02]  /*30d0*/  SYNCS.PHASECHK.TRANS64.TRYWAIT P0, [R164+URZ+0x8], R149 ;  /* 0x00000895a40075a7 */ /* 0x000e6400080011ff */
[----:B-1----:R-:W-:Y:S05]  /*30e0*/  @!P0 BRA `(.L_x_49) ;  /* 0x0000002800048947 */ /* 0x002fea0003800000 */
.L_x_87:
[----:B------:R-:W-:Y:S05]  /*30f0*/  BSYNC B1 ;  /* 0x0000000000017941 */ /* 0x000fea0003800000 */
.L_x_48:
[----:B------:R-:W-:Y:S02]  /*3100*/  ELECT P3, URZ, PT ;  /* 0x0000000000ff782f */ /* 0x000fe40003860000 */
[----:B------:R-:W-:Y:S02]  /*3110*/  LOP3.LUT R148, RZ, R162, RZ, 0x33, !PT ;  /* 0x000000a2ff947212 */ /* 0x000fe400078e33ff */
[----:B------:R-:W-:Y:S01]  /*3120*/  ELECT P0, URZ, PT ;  /* 0x0000000000ff782f */ /* 0x000fe20003800000 */
[----:B------:R-:W3:Y:S02]  /*3130*/  S2UR UR20, SR_CTAID.Y ;  /* 0x00000000001479c3 */ /* 0x000ee40000002600 */
[----:B-1----:R-:W-:-:S04]  /*3140*/  IMAD.IADD R149, R3, 0x1, R148 ;  /* 0x0000000103957824 */ /* 0x002fc800078e0294 */
[----:B------:R-:W-:Y:S02]  /*3150*/  IMAD R150, R149, 0x4, R164 ;  /* 0x0000000495967824 */ /* 0x000fe400078e02a4 */
[----:B------:R-:W-:-:S04]  /*3160*/  @P3 IMAD.MOV.U32 R149, RZ, RZ, 0x1800 ;  /* 0x00001800ff953424 */ /* 0x000fc800078e00ff */
[----:B------:R-:W-:Y:S01]  /*3170*/  @P0 VIADD R171, R164, 0x1880 ;  /* 0x00001880a4ab0836 */ /* 0x000fe20000000000 */
[----:B------:R-:W-:Y:S01]  /*3180*/  VOTEU.ANY UP0, P0 ;  /* 0x0000000000ff7886 */ /* 0x000fe20000000100 */
[----:B------:R1:W-:Y:S01]  /*3190*/  @P3 SYNCS.ARRIVE.TRANS64 RZ, [R164+URZ], R149 ;  /* 0x00000095a4ff39a7 */ /* 0x0003e200080000ff */
[----:B------:R-:W4:Y:S01]  /*31a0*/  LDS R151, [R150+0x4880] ;  /* 0x0048800096977984 */ /* 0x000f220000000800 */
[----:B--2---:R-:W-:Y:S01]  /*31b0*/  @P0 IADD3 R148, P3, PT, R182, 0x80, RZ ;  /* 0x00000080b6940810 */ /* 0x004fe20007f7e0ff */
[----:B------:R-:W-:Y:S01]  /*31c0*/  VOTEU.ANY UP1, P0 ;  /* 0x0000000000ff7886 */ /* 0x000fe20000020100 */
[----:B------:R-:W-:Y:S01]  /*31d0*/  @P0 R2UR UR16, R171 ;  /* 0x00000000ab1002ca */ /* 0x000fe200000e0000 */
[----:B------:R-:W-:Y:S01]  /*31e0*/  @UP0 UMOV UR18, URZ ;  /* 0x000000ff00120c82 */ /* 0x000fe20008000000 */
[----:B------:R-:W-:Y:S01]  /*31f0*/  @P0 R2UR UR5, R148 ;  /* 0x00000000940502ca */ /* 0x000fe200000e0000 */
[----:B-1----:R-:W-:Y:S01]  /*3200*/  @P0 IMAD.X R149, RZ, RZ, R183, P3 ;  /* 0x000000ffff950224 */ /* 0x002fe200018e06b7 */
[----:B------:R-:W-:-:S04]  /*3210*/  PLOP3.LUT P3, PT, PT, PT, PT, 0x8, 0x80 ;  /* 0x000000000080781c */ /* 0x000fc80003f6e170 */
[----:B------:R-:W-:-:S07]  /*3220*/  @P0 R2UR UR8, R149 ;  /* 0x00000000950802ca */ /* 0x000fce00000e0000 */
[----:B------:R-:W-:-:S06]  /*3230*/  IMAD.U32 R148, RZ, RZ, UR5 ;  /* 0x00000005ff947e24 */ /* 0x000fcc000f8e00ff */
[----:B------:R-:W-:Y:S01]  /*3240*/  IMAD.U32 R149, RZ, RZ, UR8 ;  /* 0x00000008ff957e24 */ /* 0x000fe2000f8e00ff */
[----:B------:R-:W-:-:S04]  /*3250*/  @P0 R2UR UR8, R148 ;  /* 0x00000000940802ca */ /* 0x000fc800000e0000 */
[----:B------:R-:W-:Y:S01]  /*3260*/  @P0 R2UR UR9, R149 ;  /* 0x00000000950902ca */ /* 0x000fe200000e0000 */
[----:B---34-:R-:W-:-:S14]  /*3270*/  IMAD R151, R151, 0x10, R2 ;  /* 0x0000001097977824 */ /* 0x018fdc00078e0202 */
.L_x_50:
[----:B------:R-:W-:-:S13]  /*3280*/  @P0 ELECT P3, URZ, PT ;  /* 0x0000000000ff082f */ /* 0x000fda0003860000 */
[----:B------:R-:W-:Y:S02]  /*3290*/  @P3 R2UR.BROADCAST UR19, R151 ;  /* 0x00000000971332ca */ /* 0x000fe400008e0000 */
[----:B------:R-:W-:Y:S02]  /*32a0*/  @P3 R2UR.BROADCAST UR17, R164 ;  /* 0x00000000a41132ca */ /* 0x000fe400008e0000 */
[----:B------:R-:W-:Y:S02]  /*32b0*/  @P3 PLOP3.LUT P0, PT, P3, PT, PT, 0x8, 0x80 ;  /* 0x000000000080381c */ /* 0x000fe40001f0e170 */
[----:B------:R-:W-:-:S09]  /*32c0*/  PLOP3.LUT P3, PT, PT, PT, PT, 0x8, 0x80 ;  /* 0x000000000080781c */ /* 0x000fd20003f6e170 */
[----:B------:R1:W-:Y:S02]  /*32d0*/  @UP1 UTMALDG.3D [UR16], [UR8], desc[URZ] ;  /* 0x0000ff10080015b4 */ /* 0x0003e40008011000 */
[----:B-1----:R-:W-:Y:S05]  /*32e0*/  @P0 BRA.U.ANY `(.L_x_50) ;  /* 0xfffffffd00e40947 */ /* 0x002fea000393ffff */
[----:B------:R-:W-:-:S13]  /*32f0*/  ELECT P0, URZ, PT ;  /* 0x0000000000ff782f */ /* 0x000fda0003800000 */
[----:B------:R-:W-:Y:S01]  /*3300*/  @P0 IADD3 R148, P3, PT, R182, 0x80, RZ ;  /* 0x00000080b6940810 */ /* 0x000fe20007f7e0ff */
[----:B------:R-:W-:Y:S01]  /*3310*/  VOTEU.ANY UP0, P0 ;  /* 0x0000000000ff7886 */ /* 0x000fe20000000100 */
[----:B------:R-:W-:Y:S02]  /*3320*/  VOTEU.ANY UP1, P0 ;  /* 0x0000000000ff7886 */ /* 0x000fe40000020100 */
[----:B------:R-:W-:Y:S01]  /*3330*/  @P0 R2UR UR5, R148 ;  /* 0x00000000940502ca */ /* 0x000fe200000e0000 */
[----:B------:R-:W-:Y:S01]  /*3340*/  @P0 IMAD.X R149, RZ, RZ, R183, P3 ;  /* 0x000000ffff950224 */ /* 0x000fe200018e06b7 */
[----:B------:R-:W-:Y:S01]  /*3350*/  PLOP3.LUT P3, PT, PT, PT, PT, 0x8, 0x80 ;  /* 0x000000000080781c */ /* 0x000fe20003f6e170 */
[----:B------:R-:W-:Y:S01]  /*3360*/  @P0 VIADD R148, R164, 0x2080 ;  /* 0x00002080a4940836 */ /* 0x000fe20000000000 */
[----:B------:R-:W-:Y:S02]  /*3370*/  @UP0 UMOV UR18, 0x40 ;  /* 0x0000004000120882 */ /* 0x000fe40000000000 */
[----:B------:R-:W-:-:S02]  /*3380*/  @P0 R2UR UR8, R149 ;  /* 0x00000000950802ca */ /* 0x000fc400000e0000 */
[----:B------:R-:W-:-:S05]  /*3390*/  @P0 R2UR UR16, R148 ;  /* 0x00000000941002ca */ /* 0x000fca00000e0000 */
[----:B------:R-:W-:-:S06]  /*33a0*/  IMAD.U32 R172, RZ, RZ, UR5 ;  /* 0x00000005ffac7e24 */ /* 0x000fcc000f8e00ff */
[----:B------:R-:W-:Y:S01]  /*33b0*/  IMAD.U32 R173, RZ, RZ, UR8 ;  /* 0x00000008ffad7e24 */ /* 0x000fe2000f8e00ff */
[----:B------:R-:W-:-:S04]  /*33c0*/  @P0 R2UR UR8, R172 ;  /* 0x00000000ac0802ca */ /* 0x000fc800000e0000 */
[----:B------:R-:W-:-:S15]  /*33d0*/  @P0 R2UR UR9, R173 ;  /* 0x00000000ad0902ca */ /* 0x000fde00000e0000 */
.L_x_51:
        /* <DEDUP_REMOVED lines=22> */
.L_x_52:
[----:B------:R-:W-:-:S13]  /*3540*/  @P0 ELECT P3, URZ, PT ;  /* 0x0000000000ff082f */ /* 0x000fda0003860000 */
[----:B------:R-:W-:Y:S02]  /*3550*/  @P3 R2UR.BROADCAST UR19, R151 ;  /* 0x00000000971332ca */ /* 0x000fe400008e0000 */
[----:B------:R-:W-:Y:S02]  /*3560*/  @P3 R2UR.BROADCAST UR17, R164 ;  /* 0x00000000a41132ca */ /* 0x000fe400008e0000 */
[----:B------:R-:W-:Y:S02]  /*3570*/  @P3 PLOP3.LUT P0, PT, P3, PT, PT, 0x8, 0x80 ;  /* 0x000000000080381c */ /* 0x000fe40001f0e170 */
[----:B------:R-:W-:-:S09]  /*3580*/  PLOP3.LUT P3, PT, PT, PT, PT, 0x8, 0x80 ;  /* 0x000000000080781c */ /* 0x000fd20003f6e170 */
[----:B------:R1:W-:Y:S02]  /*3590*/  @UP1 UTMALDG.3D [UR16], [UR8], desc[URZ] ;  /* 0x0000ff10080015b4 */ /* 0x0003e40008011000 */
[----:B-1----:R-:W-:Y:S05]  /*35a0*/  @P0 BRA.U.ANY `(.L_x_52) ;  /* 0xfffffffd00e40947 */ /* 0x002fea000393ffff */
[----:B------:R-:W-:Y:S01]  /*35b0*/  VIADD R162, R162, 0x1 ;  /* 0x00000001a2a27836 */ /* 0x000fe20000000000 */
[----:B------:R-:W-:-:S07]  /*35c0*/  LOP3.LUT R160, R160, 0x1, RZ, 0x3c, !PT ;  /* 0x00000001a0a07812 */ /* 0x000fce00078e3cff */
.L_x_47:
[----:B------:R-:W-:Y:S05]  /*35d0*/  BSYNC B0 ;  /* 0x0000000000007941 */ /* 0x000fea0003800000 */
.L_x_46:
[----:B------:R-:W-:Y:S01]  /*35e0*/  ISETP.GT.U32.AND P3, PT, R0, 0xf, PT ;  /* 0x0000000f0000780c */ /* 0x000fe20003f64070 */
[----:B------:R-:W-:Y:S01]  /*35f0*/  BSSY B0, `(.L_x_53) ;  /* 0x0000062000007945 */ /* 0x000fe20003800000 */
[----:B------:R-:W-:-:S04]  /*3600*/  ISETP.NE.AND P0, PT, R170, RZ, PT ;  /* 0x000000ffaa00720c */ /* 0x000fc80003f05270 */
[----:B------:R-:W-:-:S07]  /*3610*/  FSEL R166, R166, R163, !P0 ;  /* 0x000000a3a6a67208 */ /* 0x000fce0004000000 */
[----:B------:R-:W-:Y:S05]  /*3620*/  @P3 BRA `(.L_x_54) ;  /* 0x0000000400783947 */ /* 0x000fea0003800000 */
[----:B------:R-:W-:Y:S01]  /*3630*/  FMUL R157, R157, UR4 ;  /* 0x000000049d9d7c20 */ /* 0x000fe20008400000 */
[----:B------:R-:W-:Y:S01]  /*3640*/  FMUL R148, R153, UR4 ;  /* 0x0000000499947c20 */ /* 0x000fe20008400000 */
[----:B------:R-:W-:Y:S01]  /*3650*/  FMUL R152, R152, UR4 ;  /* 0x0000000498987c20 */ /* 0x000fe20008400000 */
[----:B------:R-:W-:Y:S01]  /*3660*/  FMUL R149, R156, UR4 ;  /* 0x000000049c957c20 */ /* 0x000fe20008400000 */
[----:B------:R-:W-:Y:S02]  /*3670*/  UMOV UR5, 0xf ;  /* 0x0000000f00057882 */ /* 0x000fe40000000000 */
[----:B------:R-:W-:-:S04]  /*3680*/  FMNMX.NAN R150, R157, R148, !PT ;  /* 0x000000949d967209 */ /* 0x000fc80007820000 */
[----:B------:R-:W-:Y:S01]  /*3690*/  FMNMX3.NAN R150, R152, R149, R150, !PT ;  /* 0x0000009598967276 */ /* 0x000fe20007820096 */
[----:B------:R-:W-:Y:S06]  /*36a0*/  BRA.DIV UR5, `(.L_x_55) ;  /* 0x0000002205ac7947 */ /* 0x000fec000b800000 */
[----:B------:R-:W-:Y:S02]  /*36b0*/  IMAD.MOV.U32 R173, RZ, RZ, 0xf ;  /* 0x0000000fffad7424 */ /* 0x000fe400078e00ff */
[----:B------:R-:W-:Y:S01]  /*36c0*/  IMAD.MOV.U32 R156, RZ, RZ, 0xf ;  /* 0x0000000fff9c7424 */ /* 0x000fe200078e00ff */
[----:B------:R-:W1:Y:S02]  /*36d0*/  SHFL.BFLY PT, R151, R150, 0x2, 0x1f ;  /* 0x0c401f0096977f89 */ /* 0x000e6400000e0000 */
[----:B-1----:R-:W-:-:S05]  /*36e0*/  FMNMX R151, R150, R151, !PT ;  /* 0x0000009796977209 */ /* 0x002fca0007800000 */
[----:B------:R-:W1:Y:S02]  /*36f0*/  SHFL.BFLY PT, R156, R151, 0x1, 0x1f ;  /* 0x0c201f00979c7f89 */ /* 0x000e6400000e0000 */
[----:B-1----:R-:W-:-:S04]  /*3700*/  FMNMX R153, R151, R156, !PT ;  /* 0x0000009c97997209 */ /* 0x002fc80007800000 */
[----:B------:R-:W-:-:S04]  /*3710*/  FMNMX R172, R166, R153, !PT ;  /* 0x00000099a6ac7209 */ /* 0x000fc80007800000 */
[----:B------:R-:W-:-:S05]  /*3720*/  FSEL R171, R153, R172, !P0 ;  /* 0x000000ac99ab7208 */ /* 0x000fca0004000000 */
[--C-:B------:R-:W-:Y:S01]  /*3730*/  FADD R152, R152, -R171.reuse ;  /* 0x800000ab98987221 */ /* 0x100fe20000000000 */
[--C-:B------:R-:W-:Y:S01]  /*3740*/  FADD R148, R148, -R171.reuse ;  /* 0x800000ab94947221 */ /* 0x100fe20000000000 */
[--C-:B------:R-:W-:Y:S01]  /*3750*/  FADD R149, R149, -R171.reuse ;  /* 0x800000ab95957221 */ /* 0x100fe20000000000 */
[----:B------:R-:W-:Y:S01]  /*3760*/  FADD R157, R157, -R171 ;  /* 0x800000ab9d9d7221 */ /* 0x000fe20000000000 */
[----:B------:R-:W-:Y:S01]  /*3770*/  FMUL R152, R152, 1.4426950216293334961 ;  /* 0x3fb8aa3b98987820 */ /* 0x000fe20000400000 */
[----:B------:R-:W-:Y:S01]  /*3780*/  FMUL R148, R148, 1.4426950216293334961 ;  /* 0x3fb8aa3b94947820 */ /* 0x000fe20000400000 */
[----:B------:R-:W-:Y:S01]  /*3790*/  FMUL R149, R149, 1.4426950216293334961 ;  /* 0x3fb8aa3b95957820 */ /* 0x000fe20000400000 */
[----:B------:R-:W-:Y:S02]  /*37a0*/  FMUL R157, R157, 1.4426950216293334961 ;  /* 0x3fb8aa3b9d9d7820 */ /* 0x000fe40000400000 */
[----:B------:R1:W-:Y:S08]  /*37b0*/  MUFU.EX2 R153, R148 ;  /* 0x0000009400997308 */ /* 0x0003f00000000800 */
[----:B------:R-:W3:Y:S01]  /*37c0*/  MUFU.EX2 R152, R152 ;  /* 0x0000009800987308 */ /* 0x000ee20000000800 */
[----:B-1----:R-:W-:-:S07]  /*37d0*/  IMAD.MOV.U32 R148, RZ, RZ, 0xf ;  /* 0x0000000fff947424 */ /* 0x002fce00078e00ff */
[----:B------:R-:W1:Y:S08]  /*37e0*/  MUFU.EX2 R156, R149 ;  /* 0x00000095009c7308 */ /* 0x000e700000000800 */
[----:B------:R-:W4:Y:S01]  /*37f0*/  MUFU.EX2 R157, R157 ;  /* 0x0000009d009d7308 */ /* 0x000f220000000800 */
[----:B---3--:R-:W-:-:S04]  /*3800*/  FADD R150, RZ, R152 ;  /* 0x00000098ff967221 */ /* 0x008fc80000000000 */
[----:B------:R-:W-:-:S04]  /*3810*/  FADD R151, R153, R150 ;  /* 0x0000009699977221 */ /* 0x000fc80000000000 */
[----:B-1----:R-:W-:-:S04]  /*3820*/  FADD R150, R156, R151 ;  /* 0x000000979c967221 */ /* 0x002fc80000000000 */
[----:B----4-:R-:W-:-:S05]  /*3830*/  FADD R150, R157, R150 ;  /* 0x000000969d967221 */ /* 0x010fca0000000000 */
[----:B------:R-:W1:Y:S02]  /*3840*/  SHFL.BFLY PT, R151, R150, 0x2, 0x1f ;  /* 0x0c401f0096977f89 */ /* 0x000e6400000e0000 */
[----:B-1----:R-:W-:-:S05]  /*3850*/  FADD R151, R150, R151 ;  /* 0x0000009796977221 */ /* 0x002fca0000000000 */
[----:B------:R1:W3:Y:S02]  /*3860*/  SHFL.BFLY PT, R148, R151, 0x1, 0x1f ;  /* 0x0c201f0097947f89 */ /* 0x0002e400000e0000 */
.L_x_93:
[----:B------:R-:W-:Y:S01]  /*3870*/  BSSY.RECONVERGENT B1, `(.L_x_56) ;  /* 0x0000037000017945 */ /* 0x000fe20003800200 */
[----:B---3--:R-:W-:-:S03]  /*3880*/  FADD R148, R151, R148 ;  /* 0x0000009497947221 */ /* 0x008fc60000000000 */
[----:B------:R-:W-:Y:S05]  /*3890*/  @!P0 BRA `(.L_x_57) ;  /* 0x0000000000d08947 */ /* 0x000fea0003800000 */
[----:B------:R-:W-:-:S04]  /*38a0*/  FADD R149, R163, -R172 ;  /* 0x800000aca3957221 */ /* 0x000fc80000000000 */
[----:B------:R-:W-:-:S06]  /*38b0*/  FMUL R149, R149, 1.4426950216293334961 ;  /* 0x3fb8aa3b95957820 */ /* 0x000fcc0000400000 */
[----:B------:R-:W3:Y:S02]  /*38c0*/  MUFU.EX2 R149, R149 ;  /* 0x0000009500957308 */ /* 0x000ee40000000800 */
[-C--:B---3--:R-:W-:Y:S01]  /*38d0*/  FFMA R148, R161, R149.reuse, R148 ;  /* 0x00000095a1947223 */ /* 0x088fe20000000094 */
[-C--:B------:R-:W-:Y:S01]  /*38e0*/  FMUL R5, R5, R149.reuse ;  /* 0x0000009505057220 */ /* 0x080fe20000400000 */
        /* <DEDUP_REMOVED lines=46> */
[----:B------:R-:W-:-:S07]  /*3bd0*/  FMUL R145, R145, R149 ;  /* 0x0000009591917220 */ /* 0x000fce0000400000 */
.L_x_57:
[----:B------:R-:W-:Y:S05]  /*3be0*/  BSYNC.RECONVERGENT B1 ;  /* 0x0000000000017941 */ /* 0x000fea0003800200 */
.L_x_56:
[----:B------:R-:W-:Y:S02]  /*3bf0*/  IMAD.MOV.U32 R163, RZ, RZ, R171 ;  /* 0x000000ffffa37224 */ /* 0x000fe400078e00ab */
[----:B------:R-:W-:-:S07]  /*3c00*/  IMAD.MOV.U32 R161, RZ, RZ, R148 ;  /* 0x000000ffffa17224 */ /* 0x000fce00078e0094 */
.L_x_54:
[----:B------:R-:W-:Y:S05]  /*3c10*/  BSYNC B0 ;  /* 0x0000000000007941 */ /* 0x000fea0003800000 */
.L_x_53:
[----:B------:R-:W-:-:S04]  /*3c20*/  IMAD.U32 R149, R169, -0x80000000, RZ ;  /* 0x80000000a9957824 */ /* 0x000fc800078e00ff */
[----:B------:R-:W3:Y:S02]  /*3c30*/  SYNCS.PHASECHK.TRANS64.TRYWAIT P0, [R164+URZ+0x10], R149 ;  /* 0x00001095a40075a7 */ /* 0x000ee400080011ff */
[----:B---3--:R-:W-:Y:S05]  /*3c40*/  @P0 BRA `(.L_x_58) ;  /* 0x0000000000080947 */ /* 0x008fea0003800000 */
[----:B------:R-:W3:Y:S02]  /*3c50*/  SYNCS.PHASECHK.TRANS64.TRYWAIT P0, [R164+URZ+0x10], R149 ;  /* 0x00001095a40075a7 */ /* 0x000ee400080011ff */
[----:B---3--:R-:W-:Y:S05]  /*3c60*/  @!P0 BRA `(.L_x_59) ;  /* 0x0000002000048947 */ /* 0x008fea0003800000 */
.L_x_58:
[----:B------:R-:W-:Y:S01]  /*3c70*/  IMAD R148, R0, 0x80, R0 ;  /* 0x0000008000947824 */ /* 0x000fe200078e0200 */
[----:B------:R-:W-:Y:S05]  /*3c80*/  WARPSYNC.ALL ;  /* 0x0000000000007948 */ /* 0x000fea0003800000 */
[----:B------:R-:W-:Y:S01]  /*3c90*/  NOP ;  /* 0x0000000000007918 */ /* 0x000fe20000000000 */
[----:B---3--:R-:W-:Y:S01]  /*3ca0*/  LOP3.LUT R149, R148, 0x790, RZ, 0xc0, !PT ;  /* 0x0000079094957812 */ /* 0x008fe200078ec0ff */
[----:B------:R-:W-:Y:S01]  /*3cb0*/  VIADD R165, R165, 0x1 ;  /* 0x00000001a5a57836 */ /* 0x000fe20000000000 */
[----:B------:R-:W-:Y:S02]  /*3cc0*/  F2FP.BF16.F32.PACK_AB R152, R153, R152 ;  /* 0x000000989998723e */ /* 0x000fe400000010ff */
[----:B------:R-:W-:Y:S01]  /*3cd0*/  F2FP.BF16.F32.PACK_AB R153, R155, R154 ;  /* 0x0000009a9b99723e */ /* 0x000fe200000010ff */
[----:B------:R-:W-:Y:S01]  /*3ce0*/  IMAD.IADD R171, R164, 0x1, R149 ;  /* 0x00000001a4ab7824 */ /* 0x000fe200078e0295 */
[----:B------:R-:W-:-:S02]  /*3cf0*/  F2FP.BF16.F32.PACK_AB R154, R157, R156 ;  /* 0x0000009c9d9a723e */ /* 0x000fc400000010ff */
[----:B------:R-:W-:Y:S01]  /*3d00*/  F2FP.BF16.F32.PACK_AB R155, R159, R158 ;  /* 0x0000009e9f9b723e */ /* 0x000fe200000010ff */
[----:B------:R-:W-:Y:S01]  /*3d10*/  VIADD R148, R171, 0x3080 ;  /* 0x00003080ab947836 */ /* 0x000fe20000000000 */
[----:B------:R-:W-:Y:S02]  /*3d20*/  PLOP3.LUT P0, PT, PT, PT, PT, 0x80, 0x8 ;  /* 0x000000000008781c */ /* 0x000fe40003f0f070 */
[----:B------:R-:W-:Y:S02]  /*3d30*/  LOP3.LUT R169, R169, 0x1, RZ, 0x3c, !PT ;  /* 0x00000001a9a97812 */ /* 0x000fe400078e3cff */
[----:B------:R-:W-:-:S04]  /*3d40*/  SHF.R.U32.HI R149, RZ, 0x3, R148 ;  /* 0x00000003ff957819 */ /* 0x000fc80000011694 */
[----:B------:R-:W-:Y:S01]  /*3d50*/  LOP3.LUT R181, R148, 0x70, R149, 0x78, !PT ;  /* 0x0000007094b57812 */ /* 0x000fe200078e7895 */
[----:B------:R-:W-:-:S04]  /*3d60*/  VIADD R148, R171, 0x30c0 ;  /* 0x000030c0ab947836 */ /* 0x000fc80000000000 */
[----:B------:R-:W3:Y:S01]  /*3d70*/  LDSM.16.MT88.4 R172, [R181] ;  /* 0x00000000b5ac783b */ /* 0x000ee20000004200 */
[----:B------:R-:W-:-:S03]  /*3d80*/  SHF.R.U32.HI R149, RZ, 0x3, R148 ;  /* 0x00000003ff957819 */ /* 0x000fc60000011694 */
[----:B------:R-:W-:Y:S01]  /*3d90*/  LDSM.16.MT88.4 R176, [R181+0x1000] ;  /* 0x00100000b5b0783b */ /* 0x000fe20000004200 */
[----:B------:R-:W-:-:S03]  /*3da0*/  LOP3.LUT R180, R148, 0x70, R149, 0x78, !PT ;  /* 0x0000007094b47812 */ /* 0x000fc600078e7895 */
[----:B------:R4:W-:Y:S04]  /*3db0*/  LDSM.16.MT88.4 R188, [R181+0x800] ;  /* 0x00080000b5bc783b */ /* 0x0009e80000004200 */
[----:B-1----:R-:W1:Y:S01]  /*3dc0*/  LDSM.16.MT88.4 R148, [R180] ;  /* 0x00000000b494783b */ /* 0x002e620000004200 */
[----:B----4-:R-:W-:-:S03]  /*3dd0*/  VIADD R181, R171, 0x30a0 ;  /* 0x000030a0abb57836 */ /* 0x010fc60000000000 */
[----:B------:R-:W-:Y:S01]  /*3de0*/  LDSM.16.MT88.4 R156, [R180+0x1000] ;  /* 0x00100000b49c783b */ /* 0x000fe20000004200 */
[----:B------:R-:W-:Y:S01]  /*3df0*/  VIADD R171, R171, 0x30e0 ;  /* 0x000030e0abab7836 */ /* 0x000fe20000000000 */
[C---:B---3--:R-:W-:Y:S08]  /*3e00*/  HMMA.16816.F32.BF16 R4, R152.reuse, R172, R4 ;  /* 0x000000ac9804723c */ /* 0x048ff00000041804 */
[C---:B------:R-:W-:Y:S01]  /*3e10*/  HMMA.16816.F32.BF16 R8, R152.reuse, R174, R8 ;  /* 0x000000ae9808723c */ /* 0x040fe20000041808 */
[----:B------:R-:W3:Y:S07]  /*3e20*/  LDSM.16.MT88.4 R172, [R180+0x800] ;  /* 0x00080000b4ac783b */ /* 0x000eee0000004200 */
[----:B-1----:R-:W-:Y:S01]  /*3e30*/  HMMA.16816.F32.BF16 R20, R152, R148, R20 ;  /* 0x000000949814723c */ /* 0x002fe20000041814 */
[----:B------:R-:W-:-:S04]  /*3e40*/  SHF.R.U32.HI R148, RZ, 0x3, R171 ;  /* 0x00000003ff947819 */ /* 0x000fc800000116ab */
[----:B------:R-:W-:-:S03]  /*3e50*/  LOP3.LUT R171, R171, 0x70, R148, 0x78, !PT ;  /* 0x00000070abab7812 */ /* 0x000fc600078e7894 */
[C---:B------:R-:W-:Y:S02]  /*3e60*/  HMMA.16816.F32.BF16 R24, R152.reuse, R150, R24 ;  /* 0x000000969818723c */ /* 0x040fe40000041818 */
[----:B------:R-:W1:Y:S04]  /*3e70*/  LDSM.16.MT88.4 R148, [R171] ;  /* 0x00000000ab94783b */ /* 0x000e680000004200 */
[----:B------:R-:W-:Y:S02]  /*3e80*/  LDSM.16.MT88.4 R196, [R171+0x800] ;  /* 0x00080000abc4783b */ /* 0x000fe40000004200 */
[----:B------:R-:W-:Y:S01]  /*3e90*/  HMMA.16816.F32.BF16 R116, R152, R176, R116 ;  /* 0x000000b09874723c */ /* 0x000fe20000041874 */
[----:B------:R-:W-:Y:S01]  /*3ea0*/  SHF.R.U32.HI R176, RZ, 0x3, R181 ;  /* 0x00000003ffb07819 */ /* 0x000fe200000116b5 */
[----:B------:R-:W-:Y:S03]  /*3eb0*/  LDSM.16.MT88.4 R200, [R171+0x1000] ;  /* 0x00100000abc8783b */ /* 0x000fe60000004200 */
[----:B------:R-:W-:-:S03]  /*3ec0*/  LOP3.LUT R181, R181, 0x70, R176, 0x78, !PT ;  /* 0x00000070b5b57812 */ /* 0x000fc600078e78b0 */
[C---:B------:R-:W-:Y:S02]  /*3ed0*/  HMMA.16816.F32.BF16 R36, R152.reuse, R188, R36 ;  /* 0x000000bc9824723c */ /* 0x040fe40000041824 */
[----:B------:R-:W4:Y:S06]  /*3ee0*/  LDSM.16.MT88.4 R192, [R181] ;  /* 0x00000000b5c0783b */ /* 0x000f2c0000004200 */
[C---:B------:R-:W-:Y:S01]  /*3ef0*/  HMMA.16816.F32.BF16 R40, R152.reuse, R190, R40 ;  /* 0x000000be9828723c */ /* 0x040fe20000041828 */
[----:B------:R-:W5:Y:S07]  /*3f00*/  LDSM.16.MT88.4 R188, [R181+0x800] ;  /* 0x00080000b5bc783b */ /* 0x000f6e0000004200 */
[C---:B------:R-:W-:Y:S01]  /*3f10*/  HMMA.16816.F32.BF16 R120, R152.reuse, R178, R120 ;  /* 0x000000b29878723c */ /* 0x040fe20000041878 */
[----:B------:R-:W2:Y:S07]  /*3f20*/  LDSM.16.MT88.4 R176, [R181+0x1000] ;  /* 0x00100000b5b0783b */ /* 0x000eae0000004200 */
[----:B---3--:R-:W-:Y:S01]  /*3f30*/  HMMA.16816.F32.BF16 R52, R152, R172, R52 ;  /* 0x000000ac9834723c */ /* 0x008fe20000041834 */
[----:B------:R-:W-:-:S05]  /*3f40*/  VIADD R173, R3, 0xffffffff ;  /* 0xffffffff03ad7836 */ /* 0x000fca0000000000 */
[C---:B------:R-:W-:Y:S01]  /*3f50*/  ISETP.GE.AND P3, PT, R170.reuse, R173, PT ;  /* 0x000000adaa00720c */ /* 0x040fe20003f66270 */
[----:B------:R-:W-:Y:S01]  /*3f60*/  VIADD R170, R170, 0x1 ;  /* 0x00000001aaaa7836 */ /* 0x000fe20000000000 */
[C---:B------:R-:W-:Y:S08]  /*3f70*/  HMMA.16816.F32.BF16 R132, R152.reuse, R156, R132 ;  /* 0x0000009c9884723c */ /* 0x040ff00000041884 */
[----:B-1----:R-:W-:Y:S01]  /*3f80*/  HMMA.16816.F32.BF16 R28, R152, R148, R28 ;  /* 0x00000094981c723c */ /* 0x002fe2000004181c */
[----:B------:R-:W-:-:S02]  /*3f90*/  @!P1 IMAD.MOV.U32 R149, RZ, RZ, 0x1 ;  /* 0x00000001ff959424 */ /* 0x000fc400078e00ff */
[----:B------:R-:W-:-:S04]  /*3fa0*/  @!P3 IMAD.U32 R157, R167, -0x80000000, RZ ;  /* 0x80000000a79db824 */ /* 0x000fc800078e00ff */
[----:B------:R3:W1:Y:S01]  /*3fb0*/  @!P3 SYNCS.PHASECHK.TRANS64.TRYWAIT P0, [R164+URZ], R157 ;  /* 0x0000009da400b5a7 */ /* 0x00066200080011ff */
[C---:B------:R-:W-:Y:S08]  /*3fc0*/  HMMA.16816.F32.BF16 R56, R152.reuse, R174, R56 ;  /* 0x000000ae9838723c */ /* 0x040ff00000041838 */
[----:B------:R-:W-:Y:S01]  /*3fd0*/  HMMA.16816.F32.BF16 R136, R152, R158, R136 ;  /* 0x0000009e9888723c */ /* 0x000fe20000041888 */
[----:B------:R3:W-:Y:S01]  /*3fe0*/  @!P1 SYNCS.ARRIVE.TRANS64.ART0 RZ, [R164+URZ+0x18], R149 ;  /* 0x00001895a4ff99a7 */ /* 0x0007e200085000ff */
[----:B------:R-:W-:-:S06]  /*3ff0*/  ISETP.NE.AND P1, PT, R165, RZ, PT ;  /* 0x000000ffa500720c */ /* 0x000fcc0003f25270 */
[C---:B----4-:R-:W-:Y:S08]  /*4000*/  HMMA.16816.F32.BF16 R12, R152.reuse, R192, R12 ;  /* 0x000000c0980c723c */ /* 0x050ff0000004180c */
[C---:B------:R-:W-:Y:S08]  /*4010*/  HMMA.16816.F32.BF16 R16, R152.reuse, R194, R16 ;  /* 0x000000c29810723c */ /* 0x040ff00000041810 */
[C---:B-----5:R-:W-:Y:S08]  /*4020*/  HMMA.16816.F32.BF16 R44, R152.reuse, R188, R44 ;  /* 0x000000bc982c723c */ /* 0x060ff0000004182c */
[C---:B------:R-:W-:Y:S08]  /*4030*/  HMMA.16816.F32.BF16 R48, R152.reuse, R190, R48 ;  /* 0x000000be9830723c */ /* 0x040ff00000041830 */
[C---:B--2---:R-:W-:Y:S08]  /*4040*/  HMMA.16816.F32.BF16 R124, R152.reuse, R176, R124 ;  /* 0x000000b0987c723c */ /* 0x044ff0000004187c */
[C---:B------:R-:W-:Y:S08]  /*4050*/  HMMA.16816.F32.BF16 R128, R152.reuse, R178, R128 ;  /* 0x000000b29880723c */ /* 0x040ff00000041880 */
[C---:B------:R-:W-:Y:S08]  /*4060*/  HMMA.16816.F32.BF16 R32, R152.reuse, R150, R32 ;  /* 0x000000969820723c */ /* 0x040ff00000041820 */
[C---:B------:R-:W-:Y:S08]  /*4070*/  HMMA.16816.F32.BF16 R60, R152.reuse, R196, R60 ;  /* 0x000000c4983c723c */ /* 0x040ff0000004183c */
[C---:B------:R-:W-:Y:S08]  /*4080*/  HMMA.16816.F32.BF16 R64, R152.reuse, R198, R64 ;  /* 0x000000c69840723c */ /* 0x040ff00000041840 */
[C---:B------:R-:W-:Y:S08]  /*4090*/  HMMA.16816.F32.BF16 R140, R152.reuse, R200, R140 ;  /* 0x000000c8988c723c */ /* 0x040ff0000004188c */
[----:B------:R-:W-:Y:S01]  /*40a0*/  HMMA.16816.F32.BF16 R144, R152, R202, R144 ;  /* 0x000000ca9890723c */ /* 0x000fe20000041890 */
[----:B------:R-:W-:-:S04]  /*40b0*/  NOP ;  /* 0x0000000000007918 */ /* 0x000fc80000000000 */
[----:B-1-3--:R-:W-:-:S15]  /*40c0*/  @P1 BRA `(.L_x_60) ;  /* 0xffffffe4006c1947 */ /* 0x00afde000383ffff */
.L_x_35:
[----:B------:R-:W-:Y:S01]  /*40d0*/  SHF.R.U32.HI R3, RZ, 0x1, R0 ;  /* 0x00000001ff037819 */ /* 0x000fe20000011600 */
[C---:B------:R-:W-:Y:S01]  /*40e0*/  IMAD.SHL.U32 R69, R0.reuse, 0x20, RZ ;  /* 0x0000002000457824 */ /* 0x040fe200078e00ff */
[----:B-1----:R-:W1:Y:S01]  /*40f0*/  S2R R91, SR_CTAID.Y ;  /* 0x00000000005b7919 */ /* 0x002e620000002600 */
[C---:B------:R-:W-:Y:S01]  /*4100*/  ISETP.GE.U32.AND P0, PT, R0.reuse, 0x10, PT ;  /* 0x000000100000780c */ /* 0x040fe20003f06070 */
[----:B------:R-:W-:Y:S01]  /*4110*/  IMAD.MOV.U32 R70, RZ, RZ, R8 ;  /* 0x000000ffff467224 */ /* 0x000fe200078e0008 */
[----:B------:R-:W-:Y:S01]  /*4120*/  F2FP.BF16.F32.PACK_AB R71, R11, R10 ;  /* 0x0000000a0b47723e */ /* 0x000fe200000010ff */
[----:B------:R-:W-:Y:S01]  /*4130*/  IMAD R68, R0, 0x40, R3 ;  /* 0x0000004000447824 */ /* 0x000fe200078e0203 */
[----:B------:R-:W-:Y:S01]  /*4140*/  LOP3.LUT R3, R69, 0x1e0, RZ, 0xc0, !PT ;  /* 0x000001e045037812 */ /* 0x000fe200078ec0ff */
[----:B------:R-:W-:Y:S01]  /*4150*/  IMAD.MOV.U32 R87, RZ, RZ, R9 ;  /* 0x000000ffff577224 */ /* 0x000fe200078e0009 */
[----:B------:R-:W-:Y:S01]  /*4160*/  F2FP.BF16.F32.PACK_AB R69, R7, R6 ;  /* 0x000000060745723e */ /* 0x000fe200000010ff */
[----:B------:R-:W-:Y:S01]  /*4170*/  IMAD.MOV.U32 R89, RZ, RZ, R5 ;  /* 0x000000ffff597224 */ /* 0x000fe200078e0005 */
[----:B------:R-:W-:Y:S01]  /*4180*/  LOP3.LUT R68, R68, 0x3c8, RZ, 0xc0, !PT ;  /* 0x000003c844447812 */ /* 0x000fe200078ec0ff */
[----:B------:R-:W-:Y:S01]  /*4190*/  BSSY.RECONVERGENT B0, `(.L_x_61) ;  /* 0x000006f000007945 */ /* 0x000fe20003800200 */
[----:B------:R-:W-:Y:S01]  /*41a0*/  F2FP.BF16.F32.PACK_AB R7, R19, R18 ;  /* 0x000000121307723e */ /* 0x000fe200000010ff */
[----:B------:R-:W-:Y:S01]  /*41b0*/  IMAD.MOV.U32 R83, RZ, RZ, R17 ;  /* 0x000000ffff537224 */ /* 0x000fe200078e0011 */
[----:B------:R-:W-:Y:S01]  /*41c0*/  F2FP.BF16.F32.PACK_AB R5, R15, R14 ;  /* 0x0000000e0f05723e */ /* 0x000fe200000010ff */
[----:B------:R-:W-:-:S02]  /*41d0*/  IMAD.IADD R3, R68, 0x1, -R3 ;  /* 0x0000000144037824 */ /* 0x000fc400078e0a03 */
[----:B------:R-:W-:Y:S02]  /*41e0*/  IMAD.MOV.U32 R68, RZ, RZ, R4 ;  /* 0x000000ffff447224 */ /* 0x000fe400078e0004 */
[----:B------:R-:W2:Y:S01]  /*41f0*/  S2R R4, SR_CTAID.X ;  /* 0x0000000000047919 */ /* 0x000ea20000002500 */
[----:B------:R-:W-:Y:S01]  /*4200*/  IADD3 R3, PT, PT, R164, R3, R3 ;  /* 0x00000003a4037210 */ /* 0x000fe20007ffe003 */
[----:B------:R-:W-:Y:S02]  /*4210*/  IMAD.MOV.U32 R6, RZ, RZ, R16 ;  /* 0x000000ffff067224 */ /* 0x000fe400078e0010 */
[----:B------:R-:W-:Y:S02]  /*4220*/  IMAD.MOV.U32 R81, RZ, RZ, R21 ;  /* 0x000000ffff517224 */ /* 0x000fe400078e0015 */
[C---:B------:R-:W-:Y:S02]  /*4230*/  VIADD R8, R3.reuse, 0x80 ;  /* 0x0000008003087836 */ /* 0x040fe40000000000 */
[----:B------:R-:W-:-:S02]  /*4240*/  VIADD R3, R3, 0xa0 ;  /* 0x000000a003037836 */ /* 0x000fc40000000000 */
[----:B------:R-:W-:Y:S01]  /*4250*/  IMAD.MOV.U32 R78, RZ, RZ, R28 ;  /* 0x000000ffff4e7224 */ /* 0x000fe200078e001c */
[----:B------:R-:W-:Y:S01]  /*4260*/  SHF.R.U32.HI R9, RZ, 0x3, R8 ;  /* 0x00000003ff097819 */ /* 0x000fe20000011608 */
[----:B------:R-:W-:Y:S01]  /*4270*/  IMAD.MOV.U32 R77, RZ, RZ, R29 ;  /* 0x000000ffff4d7224 */ /* 0x000fe200078e001d */
[----:B------:R-:W-:Y:S01]  /*4280*/  SHF.R.U32.HI R10, RZ, 0x3, R3 ;  /* 0x00000003ff0a7819 */ /* 0x000fe20000011603 */
[----:B------:R-:W-:Y:S01]  /*4290*/  IMAD.MOV.U32 R74, RZ, RZ, R36 ;  /* 0x000000ffff4a7224 */ /* 0x000fe200078e0024 */
[----:B------:R-:W-:Y:S01]  /*42a0*/  LOP3.LUT R8, R8, 0x30, R9, 0x78, !PT ;  /* 0x0000003008087812 */ /* 0x000fe200078e7809 */
[----:B------:R-:W-:Y:S01]  /*42b0*/  IMAD.MOV.U32 R73, RZ, RZ, R37 ;  /* 0x000000ffff497224 */ /* 0x000fe200078e0025 */
[----:B------:R-:W-:Y:S01]  /*42c0*/  LOP3.LUT R10, R3, 0x30, R10, 0x78, !PT ;  /* 0x00000030030a7812 */ /* 0x000fe200078e780a */
[----:B------:R-:W-:Y:S02]  /*42d0*/  IMAD.MOV.U32 R18, RZ, RZ, R44 ;  /* 0x000000ffff127224 */ /* 0x000fe400078e002c */
[----:B------:R-:W-:-:S02]  /*42e0*/  IMAD.MOV.U32 R17, RZ, RZ, R45 ;  /* 0x000000ffff117224 */ /* 0x000fc400078e002d */
[----:B------:R-:W-:Y:S02]  /*42f0*/  IMAD.MOV.U32 R14, RZ, RZ, R52 ;  /* 0x000000ffff0e7224 */ /* 0x000fe400078e0034 */
[----:B------:R-:W-:Y:S02]  /*4300*/  IMAD.MOV.U32 R84, RZ, RZ, R12 ;  /* 0x000000ffff547224 */ /* 0x000fe400078e000c */
[----:B------:R-:W-:Y:S02]  /*4310*/  IMAD.MOV.U32 R85, RZ, RZ, R13 ;  /* 0x000000ffff557224 */ /* 0x000fe400078e000d */
[----:B------:R-:W-:Y:S02]  /*4320*/  IMAD.MOV.U32 R82, RZ, RZ, R20 ;  /* 0x000000ffff527224 */ /* 0x000fe400078e0014 */
        /* <DEDUP_REMOVED lines=15> */
[----:B------:R-:W-:Y:S01]  /*4420*/  IMAD.MOV.U32 R21, RZ, RZ, R145 ;  /* 0x000000ffff157224 */ /* 0x000fe200078e0091 */
[----:B-12---:R-:W-:Y:S06]  /*4430*/  @P0 BRA `(.L_x_62) ;  /* 0x0000000400100947 */ /* 0x006fec0003800000 */
[----:B------:R-:W-:Y:S01]  /*4440*/  IMAD R4, R4, 0x4, R91 ;  /* 0x0000000404047824 */ /* 0x000fe200078e025b */
[----:B------:R-:W1:Y:S01]  /*4450*/  LDCU.128 UR8, c[0x0][0x580] ;  /* 0x0000b000ff0877ac */ /* 0x000e620008000c00 */
[----:B------:R-:W-:Y:S01]  /*4460*/  SHF.R.U32.HI R3, RZ, 0x2, R0 ;  /* 0x00000002ff037819 */ /* 0x000fe20000011600 */
[----:B------:R-:W-:Y:S01]  /*4470*/  IMAD.SHL.U32 R2, R2, 0x10, RZ ;  /* 0x0000001002027824 */ /* 0x000fe200078e00ff */
[----:B------:R-:W-:Y:S01]  /*4480*/  FSETP.NE.AND P0, PT, R161, RZ, PT ;  /* 0x000000ffa100720b */ /* 0x000fe20003f05000 */
[----:B------:R-:W-:Y:S02]  /*4490*/  IMAD.SHL.U32 R0, R4, 0x4, RZ ;  /* 0x0000000404007824 */ /* 0x000fe400078e00ff */
[----:B------:R-:W-:-:S03]  /*44a0*/  IMAD.MOV.U32 R4, RZ, RZ, 0x3f800000 ;  /* 0x3f800000ff047424 */ /* 0x000fc600078e00ff */
[----:B------:R-:W-:Y:S02]  /*44b0*/  IADD3 R13, P1, P3, R2, R0, R3 ;  /* 0x00000000020d7210 */ /* 0x000fe40007b3e003 */
[----:B------:R-:W-:Y:S02]  /*44c0*/  SHF.R.S32.HI R3, RZ, 0x1f, R2 ;  /* 0x0000001fff037819 */ /* 0x000fe40000011402 */
[----:B------:R-:W-:Y:S01]  /*44d0*/  SHF.R.S32.HI R0, RZ, 0x1f, R0 ;  /* 0x0000001fff007819 */ /* 0x000fe20000011400 */
[----:B------:R-:W-:Y:S02]  /*44e0*/  IMAD.SHL.U32 R12, R13, 0x4, RZ ;  /* 0x000000040d0c7824 */ /* 0x000fe400078e00ff */
[----:B------:R-:W2:Y:S01]  /*44f0*/  @P0 MUFU.RCP R4, R161 ;  /* 0x000000a100040308 */ /* 0x000ea20000001000 */
[----:B------:R-:W-:Y:S02]  /*4500*/  IADD3.X R0, PT, PT, R3, R0, RZ, P1, P3 ;  /* 0x0000000003007210 */ /* 0x000fe40000fe64ff */
[----:B-1----:R-:W-:-:S02]  /*4510*/  IADD3 R2, P0, PT, R12, UR10, RZ ;  /* 0x0000000a0c027c10 */ /* 0x002fc4000ff1e0ff */
[----:B------:R-:W-:Y:S02]  /*4520*/  SHF.L.U64.HI R0, R13, 0x2, R0 ;  /* 0x000000020d007819 */ /* 0x000fe40000010200 */
[----:B------:R-:W-:Y:S02]  /*4530*/  IADD3 R12, P1, PT, R12, UR8, RZ ;  /* 0x000000080c0c7c10 */ /* 0x000fe4000ff3e0ff */
[C---:B------:R-:W-:Y:S02]  /*4540*/  IADD3.X R3, PT, PT, R0.reuse, UR11, RZ, P0, !PT ;  /* 0x0000000b00037c10 */ /* 0x040fe400087fe4ff */
[----:B------:R-:W-:-:S03]  /*4550*/  IADD3.X R13, PT, PT, R0, UR9, RZ, P1, !PT ;  /* 0x00000009000d7c10 */ /* 0x000fc60008ffe4ff */
[----:B------:R1:W-:Y:S01]  /*4560*/  STG.E desc[UR6][R2.64], R163 ;  /* 0x000000a302007986 */ /* 0x0003e2000c101906 */
[----:B--2---:R-:W-:-:S03]  /*4570*/  FMUL R68, R4, R68 ;  /* 0x0000004404447220 */ /* 0x004fc60000400000 */
[----:B------:R1:W-:Y:S01]  /*4580*/  STG.E desc[UR6][R12.64], R161 ;  /* 0x000000a10c007986 */ /* 0x0003e2000c101906 */
[C---:B------:R-:W-:Y:S01]  /*4590*/  FMUL R89, R4.reuse, R89 ;  /* 0x0000005904597220 */ /* 0x040fe20000400000 */
        /* <DEDUP_REMOVED lines=45> */
[----:B-1----:R-:W-:-:S07]  /*4870*/  FMUL R21, R4, R21 ;  /* 0x0000001504157220 */ /* 0x002fce0000400000 */
.L_x_62:
[----:B------:R-:W-:Y:S05]  /*4880*/  BSYNC.RECONVERGENT B0 ;  /* 0x0000000000007941 */ /* 0x000fea0003800200 */
.L_x_61:
[----:B------:R1:W-:Y:S06]  /*4890*/  MEMBAR.ALL.CTA ;  /* 0x0000000000007992 */ /* 0x0003ec0000008000 */
[----:B-1----:R-:W1:Y:S01]  /*48a0*/  FENCE.VIEW.ASYNC.S ;  /* 0x00000000000073c6 */ /* 0x002e620000000000 */
[----:B------:R-:W-:Y:S01]  /*48b0*/  IMAD.MOV.U32 R9, RZ, RZ, RZ ;  /* 0x000000ffff097224 */ /* 0x000fe200078e00ff */
[----:B------:R-:W-:Y:S01]  /*48c0*/  F2FP.BF16.F32.PACK_AB R70, R87, R70 ;  /* 0x000000465746723e */ /* 0x000fe200000010ff */
[----:B------:R-:W-:Y:S01]  /*48d0*/  IMAD.MOV.U32 R11, RZ, RZ, RZ ;  /* 0x000000ffff0b7224 */ /* 0x000fe200078e00ff */
[----:B------:R-:W-:Y:S01]  /*48e0*/  F2FP.BF16.F32.PACK_AB R68, R89, R68 ;  /* 0x000000445944723e */ /* 0x000fe200000010ff */
[----:B------:R-:W-:Y:S01]  /*48f0*/  BSSY.RECONVERGENT B0, `(.L_x_63) ;  /* 0x000001d000007945 */ /* 0x000fe20003800200 */
[----:B------:R-:W-:-:S02]  /*4900*/  MOV R0, R8 ;  /* 0x0000000800007202 */ /* 0x000fc40000000f00 */
[----:B------:R-:W-:Y:S02]  /*4910*/  MOV R20, R10 ;  /* 0x0000000a00147202 */ /* 0x000fe40000000f00 */
[----:B------:R-:W-:Y:S02]  /*4920*/  F2FP.BF16.F32.PACK_AB R6, R83, R6 ;  /* 0x000000065306723e */ /* 0x000fe400000010ff */
[----:B------:R-:W-:Y:S01]  /*4930*/  F2FP.BF16.F32.PACK_AB R4, R85, R84 ;  /* 0x000000545504723e */ /* 0x000fe200000010ff */
[----:B-1----:R-:W-:Y:S06]  /*4940*/  BAR.SYNC.DEFER_BLOCKING 0x0 ;  /* 0x0000000000007b1d */ /* 0x002fec0000010000 */
[----:B------:R1:W-:Y:S04]  /*4950*/  STSM.16.M88.4 [R0], R68 ;  /* 0x0000004400007844 */ /* 0x0003e80000000200 */
[----:B------:R1:W-:Y:S01]  /*4960*/  STSM.16.M88.4 [R20], R4 ;  /* 0x0000000414007844 */ /* 0x0003e20000000200 */
[----:B------:R2:W-:Y:S06]  /*4970*/  MEMBAR.ALL.CTA ;  /* 0x0000000000007992 */ /* 0x0005ec0000008000 */
[----:B--2---:R-:W2:Y:S02]  /*4980*/  FENCE.VIEW.ASYNC.S ;  /* 0x00000000000073c6 */ /* 0x004ea40000000000 */
[----:B--2---:R-:W-:Y:S06]  /*4990*/  BAR.SYNC.DEFER_BLOCKING 0x0 ;  /* 0x0000000000007b1d */ /* 0x004fec0000010000 */
[----:B------:R-:W-:Y:S05]  /*49a0*/  @P2 BRA `(.L_x_64) ;  /* 0x0000000000442947 */ /* 0x000fea0003800000 */
[----:B------:R-:W2:Y:S01]  /*49b0*/  LDCU.64 UR8, c[0x0][0x348] ;  /* 0x00006900ff0877ac */ /* 0x000ea20008000a00 */
[----:B------:R-:W-:Y:S01]  /*49c0*/  R2UR UR20, R91 ;  /* 0x000000005b1472ca */ /* 0x000fe200000e0000 */
[----:B------:R-:W-:Y:S01]  /*49d0*/  VIADD R2, R164, 0x80 ;  /* 0x00000080a4027836 */ /* 0x000fe20000000000 */
[----:B------:R-:W-:Y:S01]  /*49e0*/  PLOP3.LUT P1, PT, PT, PT, PT, 0x80, 0x8 ;  /* 0x000000000008781c */ /* 0x000fe20003f2f070 */
[----:B------:R-:W-:Y:S01]  /*49f0*/  UMOV UR17, URZ ;  /* 0x000000ff00117c82 */ /* 0x000fe20008000000 */
[----:B------:R-:W-:Y:S01]  /*4a00*/  UMOV UR18, URZ ;  /* 0x000000ff00127c82 */ /* 0x000fe20008000000 */
[----:B--2---:R-:W-:-:S04]  /*4a10*/  UIADD3 UR8, UP0, UPT, UR8, 0x180, URZ ;  /* 0x0000018008087890 */ /* 0x004fc8000ff1e0ff */
[----:B------:R-:W-:-:S12]  /*4a20*/  UIADD3.X UR9, UPT, UPT, URZ, UR9, URZ, UP0, !UPT ;  /* 0x00000009ff097290 */ /* 0x000fd800087fe4ff */
.L_x_65:
[----:B------:R-:W-:Y:S02]  /*4a30*/  PLOP3.LUT P0, PT, P0, P1, PT, 0xf2, 0x2f ;  /* 0x00000000002f781c */ /* 0x000fe40000703e72 */
[----:B------:R-:W-:Y:S01]  /*4a40*/  @P1 R2UR P0, UR16, R2 ;  /* 0x00000000021012ca */ /* 0x000fe20000000000 */
[----:B------:R-:W-:-:S07]  /*4a50*/  UMOV UR19, UR12 ;  /* 0x0000000c00137c82 */ /* 0x000fce0008000000 */
[----:B------:R-:W-:Y:S02]  /*4a60*/  @P1 PLOP3.LUT P1, PT, P0, PT, PT, 0x80, 0x8 ;  /* 0x000000000008181c */ /* 0x000fe4000072f070 */
[----:B------:R-:W-:-:S03]  /*4a70*/  PLOP3.LUT P0, PT, PT, PT, PT, 0x80, 0x8 ;  /* 0x000000000008781c */ /* 0x000fc60003f0f070 */
[----:B------:R2:W-:Y:S08]  /*4a80*/  UTMASTG.4D [UR16], [UR8], desc[URZ] ;  /* 0x0000ff10080073b5 */ /* 0x0005f00008019000 */
[----:B--2---:R-:W-:Y:S05]  /*4a90*/  @P1 BRA.U.ANY `(.L_x_65) ;  /* 0xfffffffd00e41947 */ /* 0x004fea000393ffff */
[----:B------:R0:W-:Y:S01]  /*4aa0*/  UTMACMDFLUSH ;  /* 0x00000000000079b7 */ /* 0x0001e20000000000 */
[----:B------:R-:W-:-:S04]  /*4ab0*/  DEPBAR.LE SB0, 0x2 ;  /* 0x000080800000791a */ /* 0x000fc80000000000 */
.L_x_64:
[----:B------:R-:W-:Y:S05]  /*4ac0*/  BSYNC.RECONVERGENT B0 ;  /* 0x0000000000007941 */ /* 0x000fea0003800200 */
.L_x_63:
[----:B------:R-:W-:Y:S01]  /*4ad0*/  BAR.SYNC.DEFER_BLOCKING 0x0 ;  /* 0x0000000000007b1d */ /* 0x000fe20000010000 */
[----:B------:R-:W-:Y:S02]  /*4ae0*/  IADD3 R2, P0, PT, R8, 0x400, RZ ;  /* 0x0000040008027810 */ /* 0x000fe40007f1e0ff */
[----:B-1----:R-:W-:Y:S02]  /*4af0*/  IADD3 R4, P1, PT, R10, 0x400, RZ ;  /* 0x000004000a047810 */ /* 0x002fe40007f3e0ff */
[----:B------:R-:W-:Y:S01]  /*4b00*/  F2FP.BF16.F32.PACK_AB R27, R27, R26 ;  /* 0x0000001a1b1b723e */ /* 0x000fe200000010ff */
[----:B------:R-:W-:Y:S01]  /*4b10*/  IMAD.X R3, RZ, RZ, RZ, P0 ;  /* 0x000000ffff037224 */ /* 0x000fe200000e06ff */
[----:B------:R-:W-:Y:S01]  /*4b20*/  F2FP.BF16.F32.PACK_AB R25, R23, R22 ;  /* 0x000000161719723e */ /* 0x000fe200000010ff */
[----:B------:R-:W-:Y:S01]  /*4b30*/  IMAD.X R5, RZ, RZ, RZ, P1 ;  /* 0x000000ffff057224 */ /* 0x000fe200008e06ff */
[----:B------:R-:W-:Y:S01]  /*4b40*/  F2FP.BF16.F32.PACK_AB R35, R35, R34 ;  /* 0x000000222323723e */ /* 0x000fe200000010ff */
[----:B------:R-:W-:Y:S01]  /*4b50*/  BSSY.RECONVERGENT B0, `(.L_x_66) ;  /* 0x0000021000007945 */ /* 0x000fe20003800200 */
[----:B------:R-:W-:Y:S01]  /*4b60*/  MOV R6, R2 ;  /* 0x0000000200067202 */ /* 0x000fe20000000f00 */
[----:B------:R-:W-:Y:S01]  /*4b70*/  VIADD R2, R8, 0x400 ;  /* 0x0000040008027836 */ /* 0x000fe20000000000 */
[----:B------:R-:W-:-:S02]  /*4b80*/  F2FP.BF16.F32.PACK_AB R24, R81, R82 ;  /* 0x000000525118723e */ /* 0x000fc400000010ff */
[----:B------:R-:W-:Y:S02]  /*4b90*/  F2FP.BF16.F32.PACK_AB R26, R79, R80 ;  /* 0x000000504f1a723e */ /* 0x000fe400000010ff */
[----:B------:R-:W-:Y:S02]  /*4ba0*/  F2FP.BF16.F32.PACK_AB R33, R31, R30 ;  /* 0x0000001e1f21723e */ /* 0x000fe400000010ff */
[----:B------:R-:W-:Y:S01]  /*4bb0*/  MOV R7, R4 ;  /* 0x0000000400077202 */ /* 0x000fe20000000f00 */
[----:B------:R-:W-:Y:S01]  /*4bc0*/  VIADD R4, R10, 0x400 ;  /* 0x000004000a047836 */ /* 0x000fe20000000000 */
[----:B------:R-:W-:Y:S02]  /*4bd0*/  F2FP.BF16.F32.PACK_AB R32, R77, R78 ;  /* 0x0000004e4d20723e */ /* 0x000fe400000010ff */
[----:B------:R-:W-:Y:S01]  /*4be0*/  F2FP.BF16.F32.PACK_AB R34, R75, R76 ;  /* 0x0000004c4b22723e */ /* 0x000fe200000010ff */
        /* <DEDUP_REMOVED lines=8> */
[----:B-1----:R-:W-:Y:S01]  /*4c70*/  VIADD R6, R164, 0x480 ;  /* 0x00000480a4067836 */ /* 0x002fe20000000000 */
[----:B------:R-:W-:Y:S01]  /*4c80*/  PLOP3.LUT P1, PT, PT, PT, PT, 0x80, 0x8 ;  /* 0x000000000008781c */ /* 0x000fe20003f2f070 */
[----:B------:R-:W-:Y:S01]  /*4c90*/  UMOV UR17, 0x20 ;  /* 0x0000002000117882 */ /* 0x000fe20000000000 */
[----:B------:R-:W-:Y:S01]  /*4ca0*/  UMOV UR18, URZ ;  /* 0x000000ff00127c82 */ /* 0x000fe20008000000 */
[----:B--2---:R-:W-:-:S04]  /*4cb0*/  UIADD3 UR8, UP0, UPT, UR8, 0x180, URZ ;  /* 0x0000018008087890 */ /* 0x004fc8000ff1e0ff */
[----:B------:R-:W-:-:S12]  /*4cc0*/  UIADD3.X UR9, UPT, UPT, URZ, UR9, URZ, UP0, !UPT ;  /* 0x00000009ff097290 */ /* 0x000fd800087fe4ff */
.L_x_68:
[----:B------:R-:W-:Y:S02]  /*4cd0*/  PLOP3.LUT P0, PT, P0, P1, PT, 0xf2, 0x2f ;  /* 0x00000000002f781c */ /* 0x000fe40000703e72 */
[----:B------:R-:W-:Y:S01]  /*4ce0*/  @P1 R2UR P0, UR16, R6 ;  /* 0x00000000061012ca */ /* 0x000fe20000000000 */
[----:B------:R-:W-:-:S07]  /*4cf0*/  UMOV UR19, UR12 ;  /* 0x0000000c00137c82 */ /* 0x000fce0008000000 */
[----:B------:R-:W-:Y:S02]  /*4d00*/  @P1 PLOP3.LUT P1, PT, P0, PT, PT, 0x80, 0x8 ;  /* 0x000000000008181c */ /* 0x000fe4000072f070 */
[----:B------:R-:W-:-:S03]  /*4d10*/  PLOP3.LUT P0, PT, PT, PT, PT, 0x80, 0x8 ;  /* 0x000000000008781c */ /* 0x000fc60003f0f070 */
[----:B------:R1:W-:Y:S08]  /*4d20*/  UTMASTG.4D [UR16], [UR8], desc[URZ] ;  /* 0x0000ff10080073b5 */ /* 0x0003f00008019000 */
[----:B-1----:R-:W-:Y:S05]  /*4d30*/  @P1 BRA.U.ANY `(.L_x_68) ;  /* 0xfffffffd00e41947 */ /* 0x002fea000393ffff */
[----:B------:R0:W-:Y:S01]  /*4d40*/  UTMACMDFLUSH ;  /* 0x00000000000079b7 */ /* 0x0001e20000000000 */
[----:B------:R-:W-:-:S04]  /*4d50*/  DEPBAR.LE SB0, 0x2 ;  /* 0x000080800000791a */ /* 0x000fc80000000000 */
.L_x_67:
[----:B------:R-:W-:Y:S05]  /*4d60*/  BSYNC.RECONVERGENT B0 ;  /* 0x0000000000007941 */ /* 0x000fea0003800200 */
.L_x_66:
[----:B------:R-:W-:Y:S01]  /*4d70*/  BAR.SYNC.DEFER_BLOCKING 0x0 ;  /* 0x0000000000007b1d */ /* 0x000fe20000010000 */
[C---:B-1----:R-:W-:Y:S01]  /*4d80*/  IADD3 R6, P0, PT, R8.reuse, 0x800, RZ ;  /* 0x0000080008067810 */ /* 0x042fe20007f1e0ff */
[----:B------:R-:W-:Y:S01]  /*4d90*/  VIADD R8, R8, 0x800 ;  /* 0x0000080008087836 */ /* 0x000fe20000000000 */
[C---:B------:R-:W-:Y:S01]  /*4da0*/  IADD3 R12, P1, PT, R10.reuse, 0x800, RZ ;  /* 0x000008000a0c7810 */ /* 0x040fe20007f3e0ff */
[----:B------:R-:W-:Y:S01]  /*4db0*/  VIADD R10, R10, 0x800 ;  /* 0x000008000a0a7836 */ /* 0x000fe20000000000 */
[----:B------:R-:W-:Y:S01]  /*4dc0*/  F2FP.BF16.F32.PACK_AB R43, R43, R42 ;  /* 0x0000002a2b2b723e */ /* 0x000fe200000010ff */
[----:B------:R-:W-:Y:S01]  /*4dd0*/  IMAD.X R7, RZ, RZ, RZ, P0 ;  /* 0x000000ffff077224 */ /* 0x000fe200000e06ff */
[----:B------:R-:W-:Y:S01]  /*4de0*/  F2FP.BF16.F32.PACK_AB R41, R39, R38 ;  /* 0x000000262729723e */ /* 0x000fe200000010ff */
[----:B------:R-:W-:Y:S01]  /*4df0*/  IMAD.X R13, RZ, RZ, RZ, P1 ;  /* 0x000000ffff0d7224 */ /* 0x000fe200008e06ff */
[----:B------:R-:W-:Y:S01]  /*4e00*/  F2FP.BF16.F32.PACK_AB R51, R51, R50 ;  /* 0x000000323333723e */ /* 0x000fe200000010ff */
[----:B------:R-:W-:Y:S01]  /*4e10*/  BSSY.RECONVERGENT B0, `(.L_x_69) ;  /* 0x000001f000007945 */ /* 0x000fe20003800200 */
[----:B------:R-:W-:-:S02]  /*4e20*/  MOV R6, R6 ;  /* 0x0000000600067202 */ /* 0x000fc40000000f00 */
[----:B------:R-:W-:Y:S02]  /*4e30*/  F2FP.BF16.F32.PACK_AB R40, R73, R74 ;  /* 0x0000004a4928723e */ /* 0x000fe400000010ff */
[----:B------:R-:W-:Y:S02]  /*4e40*/  F2FP.BF16.F32.PACK_AB R42, R19, R72 ;  /* 0x00000048132a723e */ /* 0x000fe400000010ff */
[----:B------:R-:W-:Y:S02]  /*4e50*/  F2FP.BF16.F32.PACK_AB R49, R47, R46 ;  /* 0x0000002e2f31723e */ /* 0x000fe400000010ff */
[----:B------:R-:W-:Y:S02]  /*4e60*/  MOV R12, R12 ;  /* 0x0000000c000c7202 */ /* 0x000fe40000000f00 */
        /* <DEDUP_REMOVED lines=16> */
.L_x_71:
        /* <DEDUP_REMOVED lines=9> */
.L_x_70:
[----:B------:R-:W-:Y:S05]  /*5000*/  BSYNC.RECONVERGENT B0 ;  /* 0x0000000000007941 */ /* 0x000fea0003800200 */
.L_x_69:
[----:B------:R-:W-:Y:S01]  /*5010*/  BAR.SYNC.DEFER_BLOCKING 0x0 ;  /* 0x0000000000007b1d */ /* 0x000fe20000010000 */
[----:B-1----:R-:W-:Y:S02]  /*5020*/  F2FP.BF16.F32.PACK_AB R12, R53, R14 ;  /* 0x0000000e350c723e */ /* 0x002fe400000010ff */
[----:B------:R-:W-:Y:S02]  /*5030*/  F2FP.BF16.F32.PACK_AB R13, R55, R54 ;  /* 0x00000036370d723e */ /* 0x000fe400000010ff */
[----:B------:R-:W-:Y:S01]  /*5040*/  F2FP.BF16.F32.PACK_AB R14, R57, R56 ;  /* 0x00000038390e723e */ /* 0x000fe200000010ff */
[----:B------:R-:W-:Y:S01]  /*5050*/  BSSY.RECONVERGENT B0, `(.L_x_72) ;  /* 0x000001d000007945 */ /* 0x000fe20003800200 */
[----:B------:R-:W-:Y:S02]  /*5060*/  F2FP.BF16.F32.PACK_AB R15, R59, R58 ;  /* 0x0000003a3b0f723e */ /* 0x000fe400000010ff */
[----:B------:R-:W-:Y:S02]  /*5070*/  F2FP.BF16.F32.PACK_AB R16, R61, R60 ;  /* 0x0000003c3d10723e */ /* 0x000fe400000010ff */
[----:B------:R-:W-:-:S02]  /*5080*/  F2FP.BF16.F32.PACK_AB R17, R63, R62 ;  /* 0x0000003e3f11723e */ /* 0x000fc400000010ff */
        /* <DEDUP_REMOVED lines=16> */
.L_x_74:
        /* <DEDUP_REMOVED lines=9> */
.L_x_73:
[----:B------:R-:W-:Y:S05]  /*5220*/  BSYNC.RECONVERGENT B0 ;  /* 0x0000000000007941 */ /* 0x000fea0003800200 */
.L_x_72:
[----:B------:R-:W-:Y:S01]  /*5230*/  BAR.SYNC.DEFER_BLOCKING 0x0 ;  /* 0x0000000000007b1d */ /* 0x000fe20000010000 */
[----:B------:R-:W-:Y:S01]  /*5240*/  IMAD.MOV.U32 R3, RZ, RZ, RZ ;  /* 0x000000ffff037224 */ /* 0x000fe200078e00ff */
[----:B------:R-:W-:Y:S01]  /*5250*/  F2FP.BF16.F32.PACK_AB R123, R123, R122 ;  /* 0x0000007a7b7b723e */ /* 0x000fe200000010ff */
[----:B------:R-:W-:Y:S01]  /*5260*/  IMAD.MOV.U32 R5, RZ, RZ, RZ ;  /* 0x000000ffff057224 */ /* 0x000fe200078e00ff */
[----:B------:R-:W-:Y:S02]  /*5270*/  F2FP.BF16.F32.PACK_AB R121, R119, R118 ;  /* 0x000000767779723e */ /* 0x000fe400000010ff */
[----:B------:R-:W-:Y:S01]  /*5280*/  F2FP.BF16.F32.PACK_AB R131, R131, R130 ;  /* 0x000000828383723e */ /* 0x000fe200000010ff */
[----:B------:R-:W-:Y:S01]  /*5290*/  BSSY.RECONVERGENT B0, `(.L_x_75) ;  /* 0x000001f000007945 */ /* 0x000fe20003800200 */
[----:B------:R-:W-:Y:S02]  /*52a0*/  MOV R2, R2 ;  /* 0x0000000200027202 */ /* 0x000fe40000000f00 */
[----:B------:R-:W-:-:S02]  /*52b0*/  F2FP.BF16.F32.PACK_AB R120, R117, R116 ;  /* 0x000000747578723e */ /* 0x000fc400000010ff */
        /* <DEDUP_REMOVED lines=8> */
[----:B---3--:R-:W3:Y:S02]  /*5340*/  FENCE.VIEW.ASYNC.S ;  /* 0x00000000000073c6 */ /* 0x008ee40000000000 */
[----:B---3--:R-:W-:Y:S06]  /*5350*/  BAR.SYNC.DEFER_BLOCKING 0x0 ;  /* 0x0000000000007b1d */ /* 0x008fec0000010000 */
[----:B------:R-:W-:Y:S05]  /*5360*/  @P2 BRA `(.L_x_76) ;  /* 0x0000000000442947 */ /* 0x000fea0003800000 */
[----:B------:R-:W3:Y:S01]  /*5370*/  LDCU.64 UR8, c[0x0][0x348] ;  /* 0x00006900ff0877ac */ /* 0x000ee20008000a00 */
[----:B------:R-:W-:Y:S01]  /*5380*/  R2UR UR20, R91 ;  /* 0x000000005b1472ca */ /* 0x000fe200000e0000 */
[----:B-1----:R-:W-:Y:S01]  /*5390*/  VIADD R0, R164, 0x480 ;  /* 0x00000480a4007836 */ /* 0x002fe20000000000 */
[----:B------:R-:W-:Y:S01]  /*53a0*/  PLOP3.LUT P1, PT, PT, PT, PT, 0x80, 0x8 ;  /* 0x000000000008781c */ /* 0x000fe20003f2f070 */
[----:B------:R-:W-:Y:S01]  /*53b0*/  UMOV UR17, 0x80 ;  /* 0x0000008000117882 */ /* 0x000fe20000000000 */
[----:B------:R-:W-:Y:S01]  /*53c0*/  UMOV UR18, URZ ;  /* 0x000000ff00127c82 */ /* 0x000fe20008000000 */
[----:B---3--:R-:W-:-:S04]  /*53d0*/  UIADD3 UR8, UP0, UPT, UR8, 0x180, URZ ;  /* 0x0000018008087890 */ /* 0x008fc8000ff1e0ff */
[----:B------:R-:W-:-:S12]  /*53e0*/  UIADD3.X UR9, UPT, UPT, URZ, UR9, URZ, UP0, !UPT ;  /* 0x00000009ff097290 */ /* 0x000fd800087fe4ff */
.L_x_77:
        /* <DEDUP_REMOVED lines=9> */
.L_x_76:
[----:B------:R-:W-:Y:S05]  /*5480*/  BSYNC.RECONVERGENT B0 ;  /* 0x0000000000007941 */ /* 0x000fea0003800200 */
.L_x_75:
        /* <DEDUP_REMOVED lines=17> */
[----:B----4-:R-:W4:Y:S02]  /*55a0*/  FENCE.VIEW.ASYNC.S ;  /* 0x00000000000073c6 */ /* 0x010f240000000000 */
[----:B----4-:R-:W-:Y:S06]  /*55b0*/  BAR.SYNC.DEFER_BLOCKING 0x0 ;  /* 0x0000000000007b1d */ /* 0x010fec0000010000 */
[----:B------:R-:W-:Y:S05]  /*55c0*/  @P2 BRA `(.L_x_79) ;  /* 0x0000000000442947 */ /* 0x000fea0003800000 */
[----:B------:R-:W4:Y:S01]  /*55d0*/  LDCU.64 UR8, c[0x0][0x348] ;  /* 0x00006900ff0877ac */ /* 0x000f220008000a00 */
[----:B------:R-:W-:Y:S01]  /*55e0*/  R2UR UR20, R91 ;  /* 0x000000005b1472ca */ /* 0x000fe200000e0000 */
[----:B------:R-:W-:Y:S01]  /*55f0*/  VIADD R164, R164, 0x880 ;  /* 0x00000880a4a47836 */ /* 0x000fe20000000000 */
[----:B------:R-:W-:Y:S01]  /*5600*/  PLOP3.LUT P1, PT, PT, PT, PT, 0x80, 0x8 ;  /* 0x000000000008781c */ /* 0x000fe20003f2f070 */
[----:B------:R-:W-:Y:S01]  /*5610*/  UMOV UR17, 0xa0 ;  /* 0x000000a000117882 */ /* 0x000fe20000000000 */
[----:B------:R-:W-:Y:S01]  /*5620*/  UMOV UR18, URZ ;  /* 0x000000ff00127c82 */ /* 0x000fe20008000000 */
[----:B----4-:R-:W-:-:S04]  /*5630*/  UIADD3 UR8, UP0, UPT, UR8, 0x180, URZ ;  /* 0x0000018008087890 */ /* 0x010fc8000ff1e0ff */
[----:B------:R-:W-:-:S12]  /*5640*/  UIADD3.X UR9, UPT, UPT, URZ, UR9, URZ, UP0, !UPT ;  /* 0x00000009ff097290 */ /* 0x000fd800087fe4ff */
.L_x_80:
[----:B------:R-:W-:Y:S02]  /*5650*/  PLOP3.LUT P0, PT, P0, P1, PT, 0xf2, 0x2f ;  /* 0x00000000002f781c */ /* 0x000fe40000703e72 */
[----:B------:R-:W-:Y:S01]  /*5660*/  @P1 R2UR P0, UR16, R164 ;  /* 0x00000000a41012ca */ /* 0x000fe20000000000 */
[----:B------:R-:W-:-:S07]  /*5670*/  UMOV UR19, UR12 ;  /* 0x0000000c00137c82 */ /* 0x000fce0008000000 */
[----:B------:R-:W-:Y:S02]  /*5680*/  @P1 PLOP3.LUT P1, PT, P0, PT, PT, 0x80, 0x8 ;  /* 0x000000000008181c */ /* 0x000fe4000072f070 */
[----:B------:R-:W-:-:S03]  /*5690*/  PLOP3.LUT P0, PT, PT, PT, PT, 0x80, 0x8 ;  /* 0x000000000008781c */ /* 0x000fc60003f0f070 */
[----:B------:R4:W-:Y:S08]  /*56a0*/  UTMASTG.4D [UR16], [UR8], desc[URZ] ;  /* 0x0000ff10080073b5 */ /* 0x0009f00008019000 */
[----:B----4-:R-:W-:Y:S05]  /*56b0*/  @P1 BRA.U.ANY `(.L_x_80) ;  /* 0xfffffffd00e41947 */ /* 0x010fea000393ffff */
[----:B------:R0:W-:Y:S01]  /*56c0*/  UTMACMDFLUSH ;  /* 0x00000000000079b7 */ /* 0x0001e20000000000 */
[----:B------:R-:W-:-:S04]  /*56d0*/  DEPBAR.LE SB0, 0x2 ;  /* 0x000080800000791a */ /* 0x000fc80000000000 */
.L_x_79:
[----:B------:R-:W-:Y:S05]  /*56e0*/  BSYNC.RECONVERGENT B0 ;  /* 0x0000000000007941 */ /* 0x000fea0003800200 */
.L_x_78:
[----:B------:R-:W-:Y:S06]  /*56f0*/  BAR.SYNC.DEFER_BLOCKING 0x0 ;  /* 0x0000000000007b1d */ /* 0x000fec0000010000 */
[----:B------:R-:W-:Y:S05]  /*5700*/  EXIT ;  /* 0x000000000000794d */ /* 0x000fea0003800000 */
.L_x_4:
[----:B------:R-:W-:Y:S02]  /*5710*/  IMAD.MOV.U32 R4, RZ, RZ, -0x80000000 ;  /* 0x80000000ff047424 */ /* 0x000fe400078e00ff */
[----:B--2---:R-:W-:-:S04]  /*5720*/  IMAD.MOV.U32 R5, RZ, RZ, -0x80000000 ;  /* 0x80000000ff057424 */ /* 0x004fc800078e00ff */
[----:B------:R2:W3:Y:S03]  /*5730*/  SYNCS.PHASECHK.TRANS64.TRYWAIT P0, [R9+URZ+0x28], R5 ;  /* 0x00002805090075a7 */ /* 0x0004e600080011ff */
[----:B---3--:R-:W-:Y:S05]  /*5740*/  @!P0 NANOSLEEP.SYNCS 0x989680 ;  /* 0x009896800000895d */ /* 0x008fea0003900000 */
[----:B------:R-:W3:Y:S02]  /*5750*/  @!P0 SYNCS.PHASECHK.TRANS64 P0, [R9+URZ+0x28], R5 ;  /* 0x00002805090085a7 */ /* 0x000ee400080010ff */
[----:B---3--:R-:W-:Y:S05]  /*5760*/  @!P0 BRA `(.L_x_4) ;  /* 0xfffffffc00e88947 */ /* 0x008fea000383ffff */
[----:B------:R-:W-:Y:S05]  /*5770*/  BRA `(.L_x_81) ;  /* 0xffffffac00ac7947 */ /* 0x000fea000383ffff */
.L_x_29:
[----:B---3--:R-:W-:Y:S02]  /*5780*/  IMAD.MOV.U32 R4, RZ, RZ, -0x80000000 ;  /* 0x80000000ff047424 */ /* 0x008fe400078e00ff */
[----:B--2---:R-:W-:-:S04]  /*5790*/  IMAD.MOV.U32 R5, RZ, RZ, -0x80000000 ;  /* 0x80000000ff057424 */ /* 0x004fc800078e00ff */
[----:B------:R2:W3:Y:S03]  /*57a0*/  SYNCS.PHASECHK.TRANS64.TRYWAIT P0, [R9+URZ+0x8], R5 ;  /* 0x00000805090075a7 */ /* 0x0004e600080011ff */
[----:B---3--:R-:W-:Y:S05]  /*57b0*/  @!P0 NANOSLEEP.SYNCS 0x989680 ;  /* 0x009896800000895d */ /* 0x008fea0003900000 */
[----:B------:R-:W3:Y:S02]  /*57c0*/  @!P0 SYNCS.PHASECHK.TRANS64 P0, [R9+URZ+0x8], R5 ;  /* 0x00000805090085a7 */ /* 0x000ee400080010ff */
[----:B---3--:R-:W-:Y:S05]  /*57d0*/  @!P0 BRA `(.L_x_29) ;  /* 0xfffffffc00e88947 */ /* 0x008fea000383ffff */
[----:B------:R-:W-:Y:S05]  /*57e0*/  BRA `(.L_x_82) ;  /* 0xffffffc000f07947 */ /* 0x000fea000383ffff */
.L_x_34:
[----:B-1----:R1:W2:Y:S02]  /*57f0*/  SYNCS.PHASECHK.TRANS64.TRYWAIT P3, [R164+URZ+0x20], RZ ;  /* 0x000020ffa40075a7 */ /* 0x0022a400080611ff */
[----:B--2---:R-:W-:Y:S05]  /*5800*/  @!P3 NANOSLEEP.SYNCS 0x989680 ;  /* 0x009896800000b95d */ /* 0x004fea0003900000 */
[----:B------:R-:W2:Y:S02]  /*5810*/  @!P3 SYNCS.PHASECHK.TRANS64 P3, [R164+URZ+0x20], RZ ;  /* 0x000020ffa400b5a7 */ /* 0x000ea400080610ff */
[----:B--2---:R-:W-:Y:S05]  /*5820*/  @!P3 BRA `(.L_x_34) ;  /* 0xfffffffc00f0b947 */ /* 0x004fea000383ffff */
[----:B------:R-:W-:Y:S05]  /*5830*/  BRA `(.L_x_33) ;  /* 0xffffffc800c47947 */ /* 0x000fea000383ffff */
.L_x_38:
[----:B------:R-:W-:-:S07]  /*5840*/  IMAD.MOV.U32 R149, RZ, RZ, R148 ;  /* 0x000000ffff957224 */ /* 0x000fce00078e0094 */
.L_x_83:
[----:B-1----:R1:W3:Y:S02]  /*5850*/  SYNCS.PHASECHK.TRANS64.TRYWAIT P0, [R151+URZ], R149 ;  /* 0x00000095970075a7 */ /* 0x0022e400080011ff */
[----:B---3--:R-:W-:Y:S05]  /*5860*/  @!P0 NANOSLEEP.SYNCS 0x989680 ;  /* 0x009896800000895d */ /* 0x008fea0003900000 */
[----:B------:R-:W3:Y:S02]  /*5870*/  @!P0 SYNCS.PHASECHK.TRANS64 P0, [R151+URZ], R149 ;  /* 0x00000095970085a7 */ /* 0x000ee400080010ff */
[----:B---3--:R-:W-:Y:S05]  /*5880*/  @!P0 BRA `(.L_x_83) ;  /* 0xfffffffc00f08947 */ /* 0x008fea000383ffff */
[----:B------:R-:W-:Y:S05]  /*5890*/  BRA `(.L_x_37) ;  /* 0xffffffcc00a07947 */ /* 0x000fea000383ffff */
.L_x_42:
[----:B------:R-:W-:-:S07]  /*58a0*/  IMAD.MOV.U32 R149, RZ, RZ, R148 ;  /* 0x000000ffff957224 */ /* 0x000fce00078e0094 */
.L_x_84:
[----:B-1----:R1:W3:Y:S02]  /*58b0*/  SYNCS.PHASECHK.TRANS64.TRYWAIT P0, [R153+URZ+0x18], R149 ;  /* 0x00001895990075a7 */ /* 0x0022e400080011ff */
[----:B---3--:R-:W-:Y:S05]  /*58c0*/  @!P0 NANOSLEEP.SYNCS 0x989680 ;  /* 0x009896800000895d */ /* 0x008fea0003900000 */
[----:B------:R-:W3:Y:S02]  /*58d0*/  @!P0 SYNCS.PHASECHK.TRANS64 P0, [R153+URZ+0x18], R149 ;  /* 0x00001895990085a7 */ /* 0x000ee400080010ff */
[----:B---3--:R-:W-:Y:S05]  /*58e0*/  @!P0 BRA `(.L_x_84) ;  /* 0xfffffffc00f08947 */ /* 0x008fea000383ffff */
[----:B------:R-:W-:Y:S05]  /*58f0*/  BRA `(.L_x_85) ;  /* 0xffffffcc00b07947 */ /* 0x000fea000383ffff */
.L_x_49:
[----:B------:R-:W-:-:S07]  /*5900*/  IMAD.MOV.U32 R148, RZ, RZ, R149 ;  /* 0x000000ffff947224 */ /* 0x000fce00078e0095 */
.L_x_86:
[----:B-1----:R1:W3:Y:S02]  /*5910*/  SYNCS.PHASECHK.TRANS64.TRYWAIT P0, [R164+URZ+0x8], R149 ;  /* 0x00000895a40075a7 */ /* 0x0022e400080011ff */
[----:B---3--:R-:W-:Y:S05]  /*5920*/  @!P0 NANOSLEEP.SYNCS 0x989680 ;  /* 0x009896800000895d */ /* 0x008fea0003900000 */
[----:B------:R-:W3:Y:S02]  /*5930*/  @!P0 SYNCS.PHASECHK.TRANS64 P0, [R164+URZ+0x8], R149 ;  /* 0x00000895a40085a7 */ /* 0x000ee400080010ff */
[----:B---3--:R-:W-:Y:S05]  /*5940*/  @!P0 BRA `(.L_x_86) ;  /* 0xfffffffc00f08947 */ /* 0x008fea000383ffff */
[----:B------:R-:W-:Y:S05]  /*5950*/  BRA `(.L_x_87) ;  /* 0xffffffd400e47947 */ /* 0x000fea000383ffff */
.L_x_55:
[----:B------:R-:W-:Y:S01]  /*5960*/  BSSY B1, `(.L_x_88) ;  /* 0x0000007000017945 */ /* 0x000fe20003800000 */
[----:B------:R-:W-:Y:S02]  /*5970*/  IMAD.MOV.U32 R175, RZ, RZ, 0x2 ;  /* 0x00000002ffaf7424 */ /* 0x000fe400078e00ff */
[----:B------:R-:W-:Y:S02]  /*5980*/  IMAD.MOV.U32 R176, RZ, RZ, 0x1f ;  /* 0x0000001fffb07424 */ /* 0x000fe400078e00ff */
[----:B------:R-:W-:-:S07]  /*5990*/  IMAD.MOV.U32 R173, RZ, RZ, 0xf ;  /* 0x0000000fffad7424 */ /* 0x000fce00078e00ff */
[----:B--2---:R-:W-:Y:S05]  /*59a0*/  WARPSYNC.COLLECTIVE R173, `(.L_x_89) ;  /* 0x00000000ad087348 */ /* 0x004fea0003c00000 */
[----:B------:R1:W2:Y:S02]  /*59b0*/  SHFL.BFLY P3, R174, R150, R175, R176 ;  /* 0x0c0000af96ae7389 */ /* 0x0002a400000600b0 */
[----:B-12---:R-:W-:Y:S05]  /*59c0*/  ENDCOLLECTIVE ;  /* 0x000000000000791b */ /* 0x006fea0003800000 */
.L_x_89:
[----:B------:R-:W-:Y:S05]  /*59d0*/  BSYNC B1 ;  /* 0x0000000000017941 */ /* 0x000fea0003800000 */
.L_x_88:
[----:B------:R-:W-:Y:S02]  /*59e0*/  IMAD.MOV.U32 R151, RZ, RZ, R174 ;  /* 0x000000ffff977224 */ /* 0x000fe400078e00ae */
[----:B------:R-:W-:Y:S02]  /*59f0*/  IMAD.MOV.U32 R175, RZ, RZ, 0x1 ;  /* 0x00000001ffaf7424 */ /* 0x000fe400078e00ff */
[----:B------:R-:W-:Y:S01]  /*5a00*/  IMAD.MOV.U32 R176, RZ, RZ, 0x1f ;  /* 0x0000001fffb07424 */ /* 0x000fe200078e00ff */
[----:B------:R-:W-:Y:S01]  /*5a10*/  FMNMX R151, R150, R151, !PT ;  /* 0x0000009796977209 */ /* 0x000fe20007800000 */
[----:B------:R-:W-:-:S04]  /*5a20*/  IMAD.MOV.U32 R173, RZ, RZ, 0xf ;  /* 0x0000000fffad7424 */ /* 0x000fc800078e00ff */
[----:B------:R-:W-:-:S07]  /*5a30*/  IMAD.MOV.U32 R150, RZ, RZ, R151 ;  /* 0x000000ffff967224 */ /* 0x000fce00078e0097 */
[----:B------:R-:W-:Y:S05]  /*5a40*/  WARPSYNC.COLLECTIVE R173, `(.L_x_90) ;  /* 0x00000000ad087348 */ /* 0x000fea0003c00000 */
[----:B------:R1:W2:Y:S02]  /*5a50*/  SHFL.BFLY P3, R174, R150, R175, R176 ;  /* 0x0c0000af96ae7389 */ /* 0x0002a400000600b0 */
[----:B-12---:R-:W-:Y:S05]  /*5a60*/  ENDCOLLECTIVE ;  /* 0x000000000000791b */ /* 0x006fea0003800000 */
.L_x_90:
[----:B------:R-:W-:Y:S02]  /*5a70*/  IMAD.MOV.U32 R175, RZ, RZ, 0x2 ;  /* 0x00000002ffaf7424 */ /* 0x000fe400078e00ff */
[----:B------:R-:W-:-:S05]  /*5a80*/  IMAD.MOV.U32 R156, RZ, RZ, R174 ;  /* 0x000000ffff9c7224 */ /* 0x000fca00078e00ae */
[----:B------:R-:W-:-:S04]  /*5a90*/  FMNMX R151, R151, R156, !PT ;  /* 0x0000009c97977209 */ /* 0x000fc80007800000 */
        /* <DEDUP_REMOVED lines=10> */
[----:B------:R-:W-:Y:S08]  /*5b40*/  MUFU.EX2 R153, R148 ;  /* 0x0000009400997308 */ /* 0x000ff00000000800 */
[----:B------:R-:W1:Y:S08]  /*5b50*/  MUFU.EX2 R152, R152 ;  /* 0x0000009800987308 */ /* 0x000e700000000800 */
[----:B------:R-:W2:Y:S08]  /*5b60*/  MUFU.EX2 R156, R149 ;  /* 0x00000095009c7308 */ /* 0x000eb00000000800 */
[----:B------:R-:W3:Y:S01]  /*5b70*/  MUFU.EX2 R157, R157 ;  /* 0x0000009d009d7308 */ /* 0x000ee20000000800 */
[----:B-1----:R-:W-:-:S04]  /*5b80*/  FADD R150, RZ, R152 ;  /* 0x00000098ff967221 */ /* 0x002fc80000000000 */
[----:B------:R-:W-:-:S04]  /*5b90*/  FADD R151, R153, R150 ;  /* 0x0000009699977221 */ /* 0x000fc80000000000 */
[----:B--2---:R-:W-:-:S04]  /*5ba0*/  FADD R150, R156, R151 ;  /* 0x000000979c967221 */ /* 0x004fc80000000000 */
[----:B---3--:R-:W-:-:S07]  /*5bb0*/  FADD R150, R157, R150 ;  /* 0x000000969d967221 */ /* 0x008fce0000000000 */
[----:B------:R-:W-:Y:S05]  /*5bc0*/  WARPSYNC.COLLECTIVE R173, `(.L_x_91) ;  /* 0x00000000ad087348 */ /* 0x000fea0003c00000 */
[----:B------:R1:W2:Y:S02]  /*5bd0*/  SHFL.BFLY P3, R174, R150, R175, R176 ;  /* 0x0c0000af96ae7389 */ /* 0x0002a400000600b0 */
[----:B-12---:R-:W-:Y:S05]  /*5be0*/  ENDCOLLECTIVE ;  /* 0x000000000000791b */ /* 0x006fea0003800000 */
.L_x_91:
[----:B------:R-:W-:Y:S02]  /*5bf0*/  IMAD.MOV.U32 R175, RZ, RZ, 0x1 ;  /* 0x00000001ffaf7424 */ /* 0x000fe400078e00ff */
[----:B------:R-:W-:-:S04]  /*5c00*/  IMAD.MOV.U32 R151, RZ, RZ, R174 ;  /* 0x000000ffff977224 */ /* 0x000fc800078e00ae */
[----:B------:R-:W-:-:S04]  /*5c10*/  FADD R151, R150, R151 ;  /* 0x0000009796977221 */ /* 0x000fc80000000000 */
[----:B------:R-:W-:-:S07]  /*5c20*/  IMAD.MOV.U32 R150, RZ, RZ, R151 ;  /* 0x000000ffff967224 */ /* 0x000fce00078e0097 */
[----:B------:R-:W-:Y:S05]  /*5c30*/  WARPSYNC.COLLECTIVE R173, `(.L_x_92) ;  /* 0x00000000ad087348 */ /* 0x000fea0003c00000 */
[----:B------:R1:W2:Y:S02]  /*5c40*/  SHFL.BFLY P3, R174, R150, R175, R176 ;  /* 0x0c0000af96ae7389 */ /* 0x0002a400000600b0 */
[----:B-12---:R-:W-:Y:S05]  /*5c50*/  ENDCOLLECTIVE ;  /* 0x000000000000791b */ /* 0x006fea0003800000 */
.L_x_92:
[----:B------:R-:W-:Y:S01]  /*5c60*/  IMAD.MOV.U32 R148, RZ, RZ, R174 ;  /* 0x000000ffff947224 */ /* 0x000fe200078e00ae */
[----:B------:R-:W-:Y:S06]  /*5c70*/  BRA `(.L_x_93) ;  /* 0xffffffd800fc7947 */ /* 0x000fec000383ffff */
.L_x_59:
[----:B------:R-:W-:-:S07]  /*5c80*/  IMAD.MOV.U32 R148, RZ, RZ, R149 ;  /* 0x000000ffff947224 */ /* 0x000fce00078e0095 */
.L_x_94:
[----:B---3--:R3:W4:Y:S02]  /*5c90*/  SYNCS.PHASECHK.TRANS64.TRYWAIT P0, [R164+URZ+0x10], R149 ;  /* 0x00001095a40075a7 */ /* 0x00872400080011ff */
[----:B----4-:R-:W-:Y:S05]  /*5ca0*/  @!P0 NANOSLEEP.SYNCS 0x989680 ;  /* 0x009896800000895d */ /* 0x010fea0003900000 */
[----:B------:R-:W4:Y:S02]  /*5cb0*/  @!P0 SYNCS.PHASECHK.TRANS64 P0, [R164+URZ+0x10], R149 ;  /* 0x00001095a40085a7 */ /* 0x000f2400080010ff */
[----:B----4-:R-:W-:Y:S05]  /*5cc0*/  @!P0 BRA `(.L_x_94) ;  /* 0xfffffffc00f08947 */ /* 0x010fea000383ffff */
[----:B------:R-:W-:Y:S05]  /*5cd0*/  BRA `(.L_x_58) ;  /* 0xffffffdc00e47947 */ /* 0x000fea000383ffff */
.L_x_95:
[----:B------:R-:W-:-:S00]  /*5ce0*/  BRA `(.L_x_95) ;  /* 0xfffffffc00fc7947 */ /* 0x000fc0000383ffff */
[----:B------:R-:W-:-:S00]  /*5cf0*/  NOP ;  /* 0x0000000000007918 */ /* 0x000fc00000000000 */
        /* <DEDUP_REMOVED lines=8> */
.L_x_96:


//--------------------- .nv.shared.kernel_cutlass_kernel_cudnnnative_sparse_attentionselectionNSA_select_attn_fwd_hmmaHopperSelectAttentionFwd_object_at__CopyAtom_ThrID10_TVLayoutSrc112801_TVLayoutDst112801_Valuetypebf16_t_0 --------------------------
	.section	.nv.shared.kernel_cutlass_kernel_cudnnnative_sparse_attentionselectionNSA_select_attn_fwd_hmmaHopperSelectAttentionFwd_object_at__CopyAtom_ThrID10_TVLayoutSrc112801_TVLayoutDst112801_Valuetypebf16_t_0,"aw",@nobits
	.sectionflags	@""
	.align	1024
	.zero		1024


//--------------------- .nv.shared.reserved.0     --------------------------
	.section	.nv.shared.reserved.0,"aw",@nobits
	.weak		__nv_reservedSMEM_offset_0_alias
	.size		__nv_reservedSMEM_offset_0_alias, 0, 64
	.other		__nv_reservedSMEM_offset_0_alias,@"STO_CUDA_RESERVED_SHARED STV_DEFAULT"
__nv_reservedSMEM_offset_0_alias:
	.zero		0
	.zero		64


//--------------------- .nv.constant0.kernel_cutlass_kernel_cudnnnative_sparse_attentionselectionNSA_select_attn_fwd_hmmaHopperSelectAttentionFwd_object_at__CopyAtom_ThrID10_TVLayoutSrc112801_TVLayoutDst112801_Valuetypebf16_t_0 --------------------------
	.section	.nv.constant0.kernel_cutlass_kernel_cudnnnative_sparse_attentionselectionNSA_select_attn_fwd_hmmaHopperSelectAttentionFwd_object_at__CopyAtom_ThrID10_TVLayoutSrc112801_TVLayoutDst112801_Valuetypebf16_t_0,"a",@progbits
	.sectionflags	@""
	.align	4
.nv.constant0.kernel_cutlass_kernel_cudnnnative_sparse_attentionselectionNSA_select_attn_fwd_hmmaHopperSelectAttentionFwd_object_at__CopyAtom_ThrID10_TVLayoutSrc112801_TVLayoutDst112801_Valuetypebf16_t_0:
	.zero		1452


//--------------------- SYMBOLS --------------------------

	.type		.nv.reservedSmem.offset0,@object
	.size		.nv.reservedSmem.offset0,0x4
	.type		.nv.reservedSmem.cap,@object
	.size		.nv.reservedSmem.cap,0x4
